// auto-generated by cutlass_sweep.gemm — config: {"arch": "sm_100", "cluster_m": 1, "cluster_n": 1, "dtype": "e4m3", "dtype_b": "e5m2", "layout": "nn", "stages": 0, "tile_k": 64, "tile_m": 128, "tile_n": 64}
#include "cutlass/cutlass.h"
#include "cutlass/gemm/collective/collective_builder.hpp"
#include "cutlass/gemm/device/gemm_universal_adapter.h"
#include "cutlass/gemm/kernel/gemm_universal.hpp"
#include "cutlass/epilogue/collective/collective_builder.hpp"

using ElemA = cutlass::float_e4m3_t;
using ElemB = cutlass::float_e5m2_t;
using ElemCD = cutlass::float_e4m3_t;
using Acc  = float;
using TileShape    = cute::Shape<cute::_128, cute::_64, cute::_64>;
using ClusterShape = cute::Shape<cute::_1, cute::_1, cute::_1>;

using CollectiveEpilogue = typename cutlass::epilogue::collective::CollectiveBuilder<
    cutlass::arch::Sm100, cutlass::arch::OpClassTensorOp,
    TileShape, ClusterShape,
    cutlass::epilogue::collective::EpilogueTileAuto,
    Acc, Acc,
    ElemCD, cutlass::layout::RowMajor, 128 / cutlass::sizeof_bits<ElemCD>::value,
    ElemCD, cutlass::layout::RowMajor, 128 / cutlass::sizeof_bits<ElemCD>::value,
    cutlass::epilogue::collective::EpilogueScheduleAuto
  >::CollectiveOp;

using CollectiveMainloop = typename cutlass::gemm::collective::CollectiveBuilder<
    cutlass::arch::Sm100, cutlass::arch::OpClassTensorOp,
    ElemA, cutlass::layout::RowMajor, 128 / cutlass::sizeof_bits<ElemA>::value,
    ElemB, cutlass::layout::RowMajor, 128 / cutlass::sizeof_bits<ElemB>::value,
    Acc,
    TileShape, ClusterShape,
    cutlass::gemm::collective::StageCountAutoCarveout<static_cast<int>(sizeof(typename CollectiveEpilogue::SharedStorage))>,
    cutlass::gemm::collective::KernelScheduleAuto
  >::CollectiveOp;

using GemmKernel = cutlass::gemm::kernel::GemmUniversal<
    cute::Shape<int,int,int,int>,
    CollectiveMainloop,
    CollectiveEpilogue
>;
using Gemm = cutlass::gemm::device::GemmUniversalAdapter<GemmKernel>;

// Force the device kernel symbol into the cubin without needing a host main.
auto* _anchor = &cutlass::device_kernel<GemmKernel>;


// ===== COMPILED SASS (sm_100a) =====

	.target	sm_100a

	.elftype	@"ET_EXEC"


//--------------------- .note.nv.tkinfo           --------------------------
	.section	.note.nv.tkinfo,"",@"SHT_NOTE"
	.sectionflags	@"SHF_NOTE_NV_TKINFO"
	.tkinfo
        /*0018*/ 	.word	0x00000002
        /*0030*/ 	.string	""
        /*0030*/ 	.string	"ptxas"
        /*0030*/ 	.string	"Cuda compilation tools, release 13.0, V13.0.88"
        /*0030*/ 	.string	"Build cuda_13.0.r13.0/compiler.36424714_0"
        /*0030*/ 	.string	"-arch sm_100a -m 64 "



//--------------------- .note.nv.cuinfo           --------------------------
	.section	.note.nv.cuinfo,"",@"SHT_NOTE"
	.sectionflags	@"SHF_NOTE_NV_CUINFO"
        /*0018*/ 	.short	0x0002
        /*001a*/ 	.short	0x0064
        /*001c*/ 	.short	0x0082
	.zero		2


//--------------------- .nv.info                  --------------------------
	.section	.nv.info,"",@"SHT_CUDA_INFO"
	.align	4


	//----- nvinfo : EIATTR_REGCOUNT
	.align		4
        /*0000*/ 	.byte	0x04, 0x2f
        /*0002*/ 	.short	(.L_19 - .L_18)
	.align		4
.L_18:
        /*0004*/ 	.word	index@(_ZN7cutlass13device_kernelINS_4gemm6kernel13GemmUniversalIN4cute5tupleIJiiiiEEENS1_10collective13CollectiveMmaINS1_35MainloopSm100TmaUmmaWarpSpecializedILi17ELi2ELi4ENS5_IJNS4_1CILi1EEESB_SB_EEEEENS5_IJNSA_ILi128EEENSA_ILi64EEESF_EEENS_12float_e4m3_tENS5_IJlSB_lEEENS_12float_e5m2_tENS5_IJSB_llEEENS4_8TiledMMAINS4_8MMA_AtomIJNS4_10MMA_TraitsINS4_19SM100_MMA_F8F6F4_SSEJSH_SJ_fSE_SF_NS4_17integral_constantINS4_4UMMA5MajorELSR_0EEENSP_ISR_LSR_1EEENSP_INSQ_7ScaleInELSU_0EEESV_EEEEEENS4_6LayoutISC_NS5_IJNSA_ILi0EEESZ_SZ_EEEEENS5_IJNS4_10UnderscoreES12_S12_EEEEENS4_13SM90_TMA_LOADENS4_14ComposedLayoutINS4_7SwizzleILi2ELi4ELi3EEENS4_18smem_ptr_flag_bitsILi8EEENSY_INS5_IJNSA_ILi8EEESF_EEENS5_IJSF_SB_EEEEEEEvNS4_8identityES15_NS16_IS18_S1A_NSY_INS5_IJSF_S1B_EEENS5_IJSB_SF_EEEEEEEvS1G_EENS_8epilogue10collective18CollectiveEpilogueINS1M_23Sm100TmaWarpSpecializedILi1ELi1ELi64ELb0ELb0EEEJSG_NS5_IJNSY_ISE_SB_EENSY_ISF_SB_EEEEESH_SI_SH_SI_NS1M_6fusion15FusionCallbacksIS1Q_NS1U_17LinearCombinationISH_fSH_fLNS_15FloatRoundStyleE2EEESG_S1T_JEEENS4_5SM1004TMEM4LOAD26SM100_TMEM_LOAD_32dp32b64xES15_S1F_NS4_39AutoVectorizingCopyWithAssumedAlignmentILi128EEENS4_14SM90_TMA_STOREES1F_S25_S25_EEEvvEEEEvNT_6ParamsE)
        /*0008*/ 	.word	0x000000c2


	//----- nvinfo : EIATTR_FRAME_SIZE
	.align		4
.L_19:
        /*000c*/ 	.byte	0x04, 0x11
        /*000e*/ 	.short	(.L_21 - .L_20)
	.align		4
.L_20:
        /*0010*/ 	.word	index@($__internal_2_$__cuda_sm10x_tcgen05_guardrail_trap_unallocated_columns_being_dealloced)
        /*0014*/ 	.word	0x00000000


	//----- nvinfo : EIATTR_FRAME_SIZE
	.align		4
.L_21:
        /*0018*/ 	.byte	0x04, 0x11
        /*001a*/ 	.short	(.L_23 - .L_22)
	.align		4
.L_22:
        /*001c*/ 	.word	index@($__internal_1_$__cuda_sm10x_tcgen05_guardrail_trap_phase_invalid_during_alloc)
        /*0020*/ 	.word	0x00000000


	//----- nvinfo : EIATTR_FRAME_SIZE
	.align		4
.L_23:
        /*0024*/ 	.byte	0x04, 0x11
        /*0026*/ 	.short	(.L_25 - .L_24)
	.align		4
.L_24:
        /*0028*/ 	.word	index@($__internal_0_$__cuda_sm10x_tcgen05_guardrail_trap_col_being_dealloced_not_returned_by_alloc)
        /*002c*/ 	.word	0x00000000


	//----- nvinfo : EIATTR_FRAME_SIZE
	.align		4
.L_25:
        /*0030*/ 	.byte	0x04, 0x11
        /*0032*/ 	.short	(.L_27 - .L_26)
	.align		4
.L_26:
        /*0034*/ 	.word	index@(_ZN7cutlass13device_kernelINS_4gemm6kernel13GemmUniversalIN4cute5tupleIJiiiiEEENS1_10collective13CollectiveMmaINS1_35MainloopSm100TmaUmmaWarpSpecializedILi17ELi2ELi4ENS5_IJNS4_1CILi1EEESB_SB_EEEEENS5_IJNSA_ILi128EEENSA_ILi64EEESF_EEENS_12float_e4m3_tENS5_IJlSB_lEEENS_12float_e5m2_tENS5_IJSB_llEEENS4_8TiledMMAINS4_8MMA_AtomIJNS4_10MMA_TraitsINS4_19SM100_MMA_F8F6F4_SSEJSH_SJ_fSE_SF_NS4_17integral_constantINS4_4UMMA5MajorELSR_0EEENSP_ISR_LSR_1EEENSP_INSQ_7ScaleInELSU_0EEESV_EEEEEENS4_6LayoutISC_NS5_IJNSA_ILi0EEESZ_SZ_EEEEENS5_IJNS4_10UnderscoreES12_S12_EEEEENS4_13SM90_TMA_LOADENS4_14ComposedLayoutINS4_7SwizzleILi2ELi4ELi3EEENS4_18smem_ptr_flag_bitsILi8EEENSY_INS5_IJNSA_ILi8EEESF_EEENS5_IJSF_SB_EEEEEEEvNS4_8identityES15_NS16_IS18_S1A_NSY_INS5_IJSF_S1B_EEENS5_IJSB_SF_EEEEEEEvS1G_EENS_8epilogue10collective18CollectiveEpilogueINS1M_23Sm100TmaWarpSpecializedILi1ELi1ELi64ELb0ELb0EEEJSG_NS5_IJNSY_ISE_SB_EENSY_ISF_SB_EEEEESH_SI_SH_SI_NS1M_6fusion15FusionCallbacksIS1Q_NS1U_17LinearCombinationISH_fSH_fLNS_15FloatRoundStyleE2EEESG_S1T_JEEENS4_5SM1004TMEM4LOAD26SM100_TMEM_LOAD_32dp32b64xES15_S1F_NS4_39AutoVectorizingCopyWithAssumedAlignmentILi128EEENS4_14SM90_TMA_STOREES1F_S25_S25_EEEvvEEEEvNT_6ParamsE)
        /*0038*/ 	.word	0x00000000


	//----- nvinfo : EIATTR_MIN_STACK_SIZE
	.align		4
.L_27:
        /*003c*/ 	.byte	0x04, 0x12
        /*003e*/ 	.short	(.L_29 - .L_28)
	.align		4
.L_28:
        /*0040*/ 	.word	index@(_ZN7cutlass13device_kernelINS_4gemm6kernel13GemmUniversalIN4cute5tupleIJiiiiEEENS1_10collective13CollectiveMmaINS1_35MainloopSm100TmaUmmaWarpSpecializedILi17ELi2ELi4ENS5_IJNS4_1CILi1EEESB_SB_EEEEENS5_IJNSA_ILi128EEENSA_ILi64EEESF_EEENS_12float_e4m3_tENS5_IJlSB_lEEENS_12float_e5m2_tENS5_IJSB_llEEENS4_8TiledMMAINS4_8MMA_AtomIJNS4_10MMA_TraitsINS4_19SM100_MMA_F8F6F4_SSEJSH_SJ_fSE_SF_NS4_17integral_constantINS4_4UMMA5MajorELSR_0EEENSP_ISR_LSR_1EEENSP_INSQ_7ScaleInELSU_0EEESV_EEEEEENS4_6LayoutISC_NS5_IJNSA_ILi0EEESZ_SZ_EEEEENS5_IJNS4_10UnderscoreES12_S12_EEEEENS4_13SM90_TMA_LOADENS4_14ComposedLayoutINS4_7SwizzleILi2ELi4ELi3EEENS4_18smem_ptr_flag_bitsILi8EEENSY_INS5_IJNSA_ILi8EEESF_EEENS5_IJSF_SB_EEEEEEEvNS4_8identityES15_NS16_IS18_S1A_NSY_INS5_IJSF_S1B_EEENS5_IJSB_SF_EEEEEEEvS1G_EENS_8epilogue10collective18CollectiveEpilogueINS1M_23Sm100TmaWarpSpecializedILi1ELi1ELi64ELb0ELb0EEEJSG_NS5_IJNSY_ISE_SB_EENSY_ISF_SB_EEEEESH_SI_SH_SI_NS1M_6fusion15FusionCallbacksIS1Q_NS1U_17LinearCombinationISH_fSH_fLNS_15FloatRoundStyleE2EEESG_S1T_JEEENS4_5SM1004TMEM4LOAD26SM100_TMEM_LOAD_32dp32b64xES15_S1F_NS4_39AutoVectorizingCopyWithAssumedAlignmentILi128EEENS4_14SM90_TMA_STOREES1F_S25_S25_EEEvvEEEEvNT_6ParamsE)
        /*0044*/ 	.word	0x00000000
.L_29:


//--------------------- .nv.compat                --------------------------
	.section	.nv.compat,"",@"SHT_CUDA_COMPAT_INFO"
	.align	4
        /*0000*/ 	.byte	0x02, 0x09, 0x01, 0x00, 0x02, 0x02, 0x02, 0x00, 0x02, 0x05, 0x05, 0x00, 0x03, 0x07, 0x01, 0x01
        /*0010*/ 	.byte	0x02, 0x03, 0x01, 0x00, 0x02, 0x06, 0x01, 0x00, 0x04, 0x0b, 0x08, 0x00, 0x09, 0x00, 0x00, 0x00
        /*0020*/ 	.byte	0x00, 0x00, 0x00, 0x00


//--------------------- .nv.info._ZN7cutlass13device_kernelINS_4gemm6kernel13GemmUniversalIN4cute5tupleIJiiiiEEENS1_10collective13CollectiveMmaINS1_35MainloopSm100TmaUmmaWarpSpecializedILi17ELi2ELi4ENS5_IJNS4_1CILi1EEESB_SB_EEEEENS5_IJNSA_ILi128EEENSA_ILi64EEESF_EEENS_12float_e4m3_tENS5_IJlSB_lEEENS_12float_e5m2_tENS5_IJSB_llEEENS4_8TiledMMAINS4_8MMA_AtomIJNS4_10MMA_TraitsINS4_19SM100_MMA_F8F6F4_SSEJSH_SJ_fSE_SF_NS4_17integral_constantINS4_4UMMA5MajorELSR_0EEENSP_ISR_LSR_1EEENSP_INSQ_7ScaleInELSU_0EEESV_EEEEEENS4_6LayoutISC_NS5_IJNSA_ILi0EEESZ_SZ_EEEEENS5_IJNS4_10UnderscoreES12_S12_EEEEENS4_13SM90_TMA_LOADENS4_14ComposedLayoutINS4_7SwizzleILi2ELi4ELi3EEENS4_18smem_ptr_flag_bitsILi8EEENSY_INS5_IJNSA_ILi8EEESF_EEENS5_IJSF_SB_EEEEEEEvNS4_8identityES15_NS16_IS18_S1A_NSY_INS5_IJSF_S1B_EEENS5_IJSB_SF_EEEEEEEvS1G_EENS_8epilogue10collective18CollectiveEpilogueINS1M_23Sm100TmaWarpSpecializedILi1ELi1ELi64ELb0ELb0EEEJSG_NS5_IJNSY_ISE_SB_EENSY_ISF_SB_EEEEESH_SI_SH_SI_NS1M_6fusion15FusionCallbacksIS1Q_NS1U_17LinearCombinationISH_fSH_fLNS_15FloatRoundStyleE2EEESG_S1T_JEEENS4_5SM1004TMEM4LOAD26SM100_TMEM_LOAD_32dp32b64xES15_S1F_NS4_39AutoVectorizingCopyWithAssumedAlignmentILi128EEENS4_14SM90_TMA_STOREES1F_S25_S25_EEEvvEEEEvNT_6ParamsE --------------------------
	.section	.nv.info._ZN7cutlass13device_kernelINS_4gemm6kernel13GemmUniversalIN4cute5tupleIJiiiiEEENS1_10collective13CollectiveMmaINS1_35MainloopSm100TmaUmmaWarpSpecializedILi17ELi2ELi4ENS5_IJNS4_1CILi1EEESB_SB_EEEEENS5_IJNSA_ILi128EEENSA_ILi64EEESF_EEENS_12float_e4m3_tENS5_IJlSB_lEEENS_12float_e5m2_tENS5_IJSB_llEEENS4_8TiledMMAINS4_8MMA_AtomIJNS4_10MMA_TraitsINS4_19SM100_MMA_F8F6F4_SSEJSH_SJ_fSE_SF_NS4_17integral_constantINS4_4UMMA5MajorELSR_0EEENSP_ISR_LSR_1EEENSP_INSQ_7ScaleInELSU_0EEESV_EEEEEENS4_6LayoutISC_NS5_IJNSA_ILi0EEESZ_SZ_EEEEENS5_IJNS4_10UnderscoreES12_S12_EEEEENS4_13SM90_TMA_LOADENS4_14ComposedLayoutINS4_7SwizzleILi2ELi4ELi3EEENS4_18smem_ptr_flag_bitsILi8EEENSY_INS5_IJNSA_ILi8EEESF_EEENS5_IJSF_SB_EEEEEEEvNS4_8identityES15_NS16_IS18_S1A_NSY_INS5_IJSF_S1B_EEENS5_IJSB_SF_EEEEEEEvS1G_EENS_8epilogue10collective18CollectiveEpilogueINS1M_23Sm100TmaWarpSpecializedILi1ELi1ELi64ELb0ELb0EEEJSG_NS5_IJNSY_ISE_SB_EENSY_ISF_SB_EEEEESH_SI_SH_SI_NS1M_6fusion15FusionCallbacksIS1Q_NS1U_17LinearCombinationISH_fSH_fLNS_15FloatRoundStyleE2EEESG_S1T_JEEENS4_5SM1004TMEM4LOAD26SM100_TMEM_LOAD_32dp32b64xES15_S1F_NS4_39AutoVectorizingCopyWithAssumedAlignmentILi128EEENS4_14SM90_TMA_STOREES1F_S25_S25_EEEvvEEEEvNT_6ParamsE,"",@"SHT_CUDA_INFO"
	.sectionflags	@""
	.align	4


	//----- nvinfo : EIATTR_CUDA_API_VERSION
	.align		4
        /*0000*/ 	.byte	0x04, 0x37
        /*0002*/ 	.short	(.L_31 - .L_30)
.L_30:
        /*0004*/ 	.word	0x00000082


	//----- nvinfo : EIATTR_KPARAM_INFO
	.align		4
.L_31:
        /*0008*/ 	.byte	0x04, 0x17
        /*000a*/ 	.short	(.L_33 - .L_32)
.L_32:
        /*000c*/ 	.word	0x00000000
        /*0010*/ 	.short	0x0000
        /*0012*/ 	.short	0x0000
        /*0014*/ 	.byte	0x00, 0xf0, 0x01, 0x20


	//----- nvinfo : EIATTR_AT_ENTRY_FRAGMENTS
	.align		4
.L_33:
        /*0018*/ 	.byte	0x04, 0x4f
        /*001a*/ 	.short	(.L_35 - .L_34)


	//   ....[0]....
.L_34:
        /*001c*/ 	.word	0x00000006


	//----- nvinfo : EIATTR_RESERVED_SMEM_USED
	.align		4
.L_35:
        /*0020*/ 	.byte	0x01, 0x41
	.zero		2


	//----- nvinfo : EIATTR_SPARSE_MMA_MASK
	.align		4
        /*0024*/ 	.byte	0x03, 0x50
        /*0026*/ 	.short	0x0000


	//----- nvinfo : EIATTR_TCGEN05_1CTA_USED
	.align		4
        /*0028*/ 	.byte	0x01, 0x51
	.zero		2


	//----- nvinfo : EIATTR_MAXREG_COUNT
	.align		4
        /*002c*/ 	.byte	0x03, 0x1b
        /*002e*/ 	.short	0x00ff


	//----- nvinfo : EIATTR_NUM_BARRIERS
	.align		4
        /*0030*/ 	.byte	0x02, 0x4c
        /*0032*/ 	.byte	0x07
	.zero		1


	//----- nvinfo : EIATTR_EXTERNS
	.align		4
        /*0034*/ 	.byte	0x04, 0x0f
        /*0036*/ 	.short	(.L_37 - .L_36)


	//   ....[0]....
	.align		4
.L_36:
        /*0038*/ 	.word	index@(__assertfail)


	//----- nvinfo : EIATTR_MERCURY_ISA_VERSION
	.align		4
.L_37:
        /*003c*/ 	.byte	0x03, 0x5f
        /*003e*/ 	.short	0x0101


	//----- nvinfo : EIATTR_INT_WARP_WIDE_INSTR_OFFSETS
	.align		4
        /*0040*/ 	.byte	0x04, 0x31
        /*0042*/ 	.short	(.L_39 - .L_38)


	//   ....[0]....
.L_38:
        /*0044*/ 	.word	0x00001f50


	//   ....[1]....
        /*0048*/ 	.word	0x00004000


	//   ....[2]....
        /*004c*/ 	.word	0x00004020


	//   ....[3]....
        /*0050*/ 	.word	0x00004050


	//   ....[4]....
        /*0054*/ 	.word	0x00004a60


	//   ....[5]....
        /*0058*/ 	.word	0x00004b50


	//----- nvinfo : EIATTR_COOP_GROUP_MASK_REGIDS
	.align		4
.L_39:
        /*005c*/ 	.byte	0x04, 0x29
        /*005e*/ 	.short	(.L_41 - .L_40)


	//   ....[0]....
.L_40:
        /*0060*/ 	.word	0xffffffff


	//   ....[1]....
        /*0064*/ 	.word	0xffffffff


	//   ....[2]....
        /*0068*/ 	.word	0xffffffff


	//   ....[3]....
        /*006c*/ 	.word	0xffffffff


	//   ....[4]....
        /*0070*/ 	.word	0xffffffff


	//   ....[5]....
        /*0074*/ 	.word	0xffffffff


	//   ....[6]....
        /*0078*/ 	.word	0xffffffff


	//   ....[7]....
        /*007c*/ 	.word	0xffffffff


	//   ....[8]....
        /*0080*/ 	.word	0xffffffff


	//   ....[9]....
        /*0084*/ 	.word	0xffffffff


	//   ....[10]....
        /*0088*/ 	.word	0xffffffff


	//   ....[11]....
        /*008c*/ 	.word	0xffffffff


	//   ....[12]....
        /*0090*/ 	.word	0xffffffff


	//----- nvinfo : EIATTR_COOP_GROUP_INSTR_OFFSETS
	.align		4
.L_41:
        /*0094*/ 	.byte	0x04, 0x28
        /*0096*/ 	.short	(.L_43 - .L_42)


	//   ....[0]....
.L_42:
        /*0098*/ 	.word	0x00000090


	//   ....[1]....
        /*009c*/ 	.word	0x000004d0


	//   ....[2]....
        /*00a0*/ 	.word	0x00000810


	//   ....[3]....
        /*00a4*/ 	.word	0x00000950


	//   ....[4]....
        /*00a8*/ 	.word	0x00000a50


	//   ....[5]....
        /*00ac*/ 	.word	0x00000bc0


	//   ....[6]....
        /*00b0*/ 	.word	0x00000d60


	//   ....[7]....
        /*00b4*/ 	.word	0x00001e30


	//   ....[8]....
        /*00b8*/ 	.word	0x00003360


	//   ....[9]....
        /*00bc*/ 	.word	0x00003570


	//   ....[10]....
        /*00c0*/ 	.word	0x000035a0


	//   ....[11]....
        /*00c4*/ 	.word	0x00003ee0


	//   ....[12]....
        /*00c8*/ 	.word	0x00004110


	//----- nvinfo : EIATTR_VRC_CTA_INIT_COUNT
	.align		4
.L_43:
        /*00cc*/ 	.byte	0x02, 0x4a
        /*00ce*/ 	.byte	0x80
	.zero		1


	//----- nvinfo : EIATTR_SYSCALL_OFFSETS
	.align		4
        /*00d0*/ 	.byte	0x04, 0x46
        /*00d2*/ 	.short	(.L_45 - .L_44)


	//   ....[0]....
.L_44:
        /*00d4*/ 	.word	0x00005540


	//   ....[1]....
        /*00d8*/ 	.word	0x00005680


	//   ....[2]....
        /*00dc*/ 	.word	0x00005e20


	//----- nvinfo : EIATTR_MBARRIER_INSTR_OFFSETS
	.align		4
.L_45:
        /*00e0*/ 	.byte	0x04, 0x39
        /*00e2*/ 	.short	(.L_47 - .L_46)


	//   ....[0]....
.L_46:
        /*00e4*/ 	.word	0x000005d0
        /*00e8*/ 	.word	0x000000ff
        /*00ec*/ 	.word	0x00000000
        /*00f0*/ 	.short	0x0100
        /*00f2*/ 	.byte	0x05
	.zero		1


	//   ....[1]....
        /*00f4*/ 	.word	0x000005e0
        /*00f8*/ 	.word	0x000000ff
        /*00fc*/ 	.word	0x00000088
        /*0100*/ 	.short	0x0100
        /*0102*/ 	.byte	0x05
	.zero		1


	//   ....[2]....
        /*0104*/ 	.word	0x000005f0
        /*0108*/ 	.word	0x000000ff
        /*010c*/ 	.word	0x00000008
        /*0110*/ 	.short	0x0100
        /*0112*/ 	.byte	0x05
	.zero		1


	//   ....[3]....
        /*0114*/ 	.word	0x00000600
        /*0118*/ 	.word	0x000000ff
        /*011c*/ 	.word	0x00000090
        /*0120*/ 	.short	0x0100
        /*0122*/ 	.byte	0x05
	.zero		1


	//   ....[4]....
        /*0124*/ 	.word	0x00000610
        /*0128*/ 	.word	0x000000ff
        /*012c*/ 	.word	0x00000010
        /*0130*/ 	.short	0x0100
        /*0132*/ 	.byte	0x05
	.zero		1


	//   ....[5]....
        /*0134*/ 	.word	0x00000620
        /*0138*/ 	.word	0x000000ff
        /*013c*/ 	.word	0x00000098
        /*0140*/ 	.short	0x0100
        /*0142*/ 	.byte	0x05
	.zero		1


	//   ....[6]....
        /*0144*/ 	.word	0x00000630
        /*0148*/ 	.word	0x000000ff
        /*014c*/ 	.word	0x00000018
        /*0150*/ 	.short	0x0100
        /*0152*/ 	.byte	0x05
	.zero		1


	//   ....[7]....
        /*0154*/ 	.word	0x00000640
        /*0158*/ 	.word	0x000000ff
        /*015c*/ 	.word	0x000000a0
        /*0160*/ 	.short	0x0100
        /*0162*/ 	.byte	0x05
	.zero		1


	//   ....[8]....
        /*0164*/ 	.word	0x00000650
        /*0168*/ 	.word	0x000000ff
        /*016c*/ 	.word	0x00000020
        /*0170*/ 	.short	0x0100
        /*0172*/ 	.byte	0x05
	.zero		1


	//   ....[9]....
        /*0174*/ 	.word	0x00000660
        /*0178*/ 	.word	0x000000ff
        /*017c*/ 	.word	0x000000a8
        /*0180*/ 	.short	0x0100
        /*0182*/ 	.byte	0x05
	.zero		1


	//   ....[10]....
        /*0184*/ 	.word	0x00000670
        /*0188*/ 	.word	0x000000ff
        /*018c*/ 	.word	0x00000028
        /*0190*/ 	.short	0x0100
        /*0192*/ 	.byte	0x05
	.zero		1


	//   ....[11]....
        /*0194*/ 	.word	0x00000680
        /*0198*/ 	.word	0x000000ff
        /*019c*/ 	.word	0x000000b0
        /*01a0*/ 	.short	0x0100
        /*01a2*/ 	.byte	0x05
	.zero		1


	//   ....[12]....
        /*01a4*/ 	.word	0x00000690
        /*01a8*/ 	.word	0x000000ff
        /*01ac*/ 	.word	0x00000030
        /*01b0*/ 	.short	0x0100
        /*01b2*/ 	.byte	0x05
	.zero		1


	//   ....[13]....
        /*01b4*/ 	.word	0x000006a0
        /*01b8*/ 	.word	0x000000ff
        /*01bc*/ 	.word	0x000000b8
        /*01c0*/ 	.short	0x0100
        /*01c2*/ 	.byte	0x05
	.zero		1


	//   ....[14]....
        /*01c4*/ 	.word	0x000006b0
        /*01c8*/ 	.word	0x000000ff
        /*01cc*/ 	.word	0x00000038
        /*01d0*/ 	.short	0x0100
        /*01d2*/ 	.byte	0x05
	.zero		1


	//   ....[15]....
        /*01d4*/ 	.word	0x000006c0
        /*01d8*/ 	.word	0x000000ff
        /*01dc*/ 	.word	0x000000c0
        /*01e0*/ 	.short	0x0100
        /*01e2*/ 	.byte	0x05
	.zero		1


	//   ....[16]....
        /*01e4*/ 	.word	0x000006d0
        /*01e8*/ 	.word	0x000000ff
        /*01ec*/ 	.word	0x00000040
        /*01f0*/ 	.short	0x0100
        /*01f2*/ 	.byte	0x05
	.zero		1


	//   ....[17]....
        /*01f4*/ 	.word	0x000006e0
        /*01f8*/ 	.word	0x000000ff
        /*01fc*/ 	.word	0x000000c8
        /*0200*/ 	.short	0x0100
        /*0202*/ 	.byte	0x05
	.zero		1


	//   ....[18]....
        /*0204*/ 	.word	0x000006f0
        /*0208*/ 	.word	0x000000ff
        /*020c*/ 	.word	0x00000048
        /*0210*/ 	.short	0x0100
        /*0212*/ 	.byte	0x05
	.zero		1


	//   ....[19]....
        /*0214*/ 	.word	0x00000700
        /*0218*/ 	.word	0x000000ff
        /*021c*/ 	.word	0x000000d0
        /*0220*/ 	.short	0x0100
        /*0222*/ 	.byte	0x05
	.zero		1


	//   ....[20]....
        /*0224*/ 	.word	0x00000710
        /*0228*/ 	.word	0x000000ff
        /*022c*/ 	.word	0x00000050
        /*0230*/ 	.short	0x0100
        /*0232*/ 	.byte	0x05
	.zero		1


	//   ....[21]....
        /*0234*/ 	.word	0x00000720
        /*0238*/ 	.word	0x000000ff
        /*023c*/ 	.word	0x000000d8
        /*0240*/ 	.short	0x0100
        /*0242*/ 	.byte	0x05
	.zero		1


	//   ....[22]....
        /*0244*/ 	.word	0x00000730
        /*0248*/ 	.word	0x000000ff
        /*024c*/ 	.word	0x00000058
        /*0250*/ 	.short	0x0100
        /*0252*/ 	.byte	0x05
	.zero		1


	//   ....[23]....
        /*0254*/ 	.word	0x00000740
        /*0258*/ 	.word	0x000000ff
        /*025c*/ 	.word	0x000000e0
        /*0260*/ 	.short	0x0100
        /*0262*/ 	.byte	0x05
	.zero		1


	//   ....[24]....
        /*0264*/ 	.word	0x00000750
        /*0268*/ 	.word	0x000000ff
        /*026c*/ 	.word	0x00000060
        /*0270*/ 	.short	0x0100
        /*0272*/ 	.byte	0x05
	.zero		1


	//   ....[25]....
        /*0274*/ 	.word	0x00000760
        /*0278*/ 	.word	0x000000ff
        /*027c*/ 	.word	0x000000e8
        /*0280*/ 	.short	0x0100
        /*0282*/ 	.byte	0x05
	.zero		1


	//   ....[26]....
        /*0284*/ 	.word	0x00000770
        /*0288*/ 	.word	0x000000ff
        /*028c*/ 	.word	0x00000068
        /*0290*/ 	.short	0x0100
        /*0292*/ 	.byte	0x05
	.zero		1


	//   ....[27]....
        /*0294*/ 	.word	0x00000780
        /*0298*/ 	.word	0x000000ff
        /*029c*/ 	.word	0x000000f0
        /*02a0*/ 	.short	0x0100
        /*02a2*/ 	.byte	0x05
	.zero		1


	//   ....[28]....
        /*02a4*/ 	.word	0x00000790
        /*02a8*/ 	.word	0x000000ff
        /*02ac*/ 	.word	0x00000070
        /*02b0*/ 	.short	0x0100
        /*02b2*/ 	.byte	0x05
	.zero		1


	//   ....[29]....
        /*02b4*/ 	.word	0x000007a0
        /*02b8*/ 	.word	0x000000ff
        /*02bc*/ 	.word	0x000000f8
        /*02c0*/ 	.short	0x0100
        /*02c2*/ 	.byte	0x05
	.zero		1


	//   ....[30]....
        /*02c4*/ 	.word	0x000007b0
        /*02c8*/ 	.word	0x000000ff
        /*02cc*/ 	.word	0x00000078
        /*02d0*/ 	.short	0x0100
        /*02d2*/ 	.byte	0x05
	.zero		1


	//   ....[31]....
        /*02d4*/ 	.word	0x000007c0
        /*02d8*/ 	.word	0x000000ff
        /*02dc*/ 	.word	0x00000100
        /*02e0*/ 	.short	0x0100
        /*02e2*/ 	.byte	0x05
	.zero		1


	//   ....[32]....
        /*02e4*/ 	.word	0x000007d0
        /*02e8*/ 	.word	0x000000ff
        /*02ec*/ 	.word	0x00000080
        /*02f0*/ 	.short	0x0100
        /*02f2*/ 	.byte	0x05
	.zero		1


	//   ....[33]....
        /*02f4*/ 	.word	0x000007e0
        /*02f8*/ 	.word	0x000000ff
        /*02fc*/ 	.word	0x00000108
        /*0300*/ 	.short	0x0100
        /*0302*/ 	.byte	0x05
	.zero		1


	//   ....[34]....
        /*0304*/ 	.word	0x00000920
        /*0308*/ 	.word	0x000000ff
        /*030c*/ 	.word	0x00000110
        /*0310*/ 	.short	0x0100
        /*0312*/ 	.byte	0x06
	.zero		1


	//   ....[35]....
        /*0314*/ 	.word	0x00000930
        /*0318*/ 	.word	0x000000ff
        /*031c*/ 	.word	0x00000118
        /*0320*/ 	.short	0x0100
        /*0322*/ 	.byte	0x06
	.zero		1


	//   ....[36]....
        /*0324*/ 	.word	0x00000a20
        /*0328*/ 	.word	0x000000ff
        /*032c*/ 	.word	0x00000120
        /*0330*/ 	.short	0x0100
        /*0332*/ 	.byte	0x05
	.zero		1


	//   ....[37]....
        /*0334*/ 	.word	0x00000a30
        /*0338*/ 	.word	0x000000ff
        /*033c*/ 	.word	0x00000128
        /*0340*/ 	.short	0x0100
        /*0342*/ 	.byte	0x05
	.zero		1


	//   ....[38]....
        /*0344*/ 	.word	0x00000b70
        /*0348*/ 	.word	0x000000ff
        /*034c*/ 	.word	0x00000130
        /*0350*/ 	.short	0x0100
        /*0352*/ 	.byte	0x05
	.zero		1


	//   ....[39]....
        /*0354*/ 	.word	0x00000b80
        /*0358*/ 	.word	0x000000ff
        /*035c*/ 	.word	0x00000140
        /*0360*/ 	.short	0x0100
        /*0362*/ 	.byte	0x05
	.zero		1


	//   ....[40]....
        /*0364*/ 	.word	0x00000b90
        /*0368*/ 	.word	0x000000ff
        /*036c*/ 	.word	0x00000138
        /*0370*/ 	.short	0x0100
        /*0372*/ 	.byte	0x05
	.zero		1


	//   ....[41]....
        /*0374*/ 	.word	0x00000ba0
        /*0378*/ 	.word	0x000000ff
        /*037c*/ 	.word	0x00000148
        /*0380*/ 	.short	0x0100
        /*0382*/ 	.byte	0x05
	.zero		1


	//   ....[42]....
        /*0384*/ 	.word	0x00000cd0
        /*0388*/ 	.word	0x000000ff
        /*038c*/ 	.word	0x00000150
        /*0390*/ 	.short	0x0100
        /*0392*/ 	.byte	0x06
	.zero		1


	//   ....[43]....
        /*0394*/ 	.word	0x00000ce0
        /*0398*/ 	.word	0x000000ff
        /*039c*/ 	.word	0x00000170
        /*03a0*/ 	.short	0x0100
        /*03a2*/ 	.byte	0x06
	.zero		1


	//   ....[44]....
        /*03a4*/ 	.word	0x00000cf0
        /*03a8*/ 	.word	0x000000ff
        /*03ac*/ 	.word	0x00000158
        /*03b0*/ 	.short	0x0100
        /*03b2*/ 	.byte	0x06
	.zero		1


	//   ....[45]....
        /*03b4*/ 	.word	0x00000d00
        /*03b8*/ 	.word	0x000000ff
        /*03bc*/ 	.word	0x00000178
        /*03c0*/ 	.short	0x0100
        /*03c2*/ 	.byte	0x06
	.zero		1


	//   ....[46]....
        /*03c4*/ 	.word	0x00000d10
        /*03c8*/ 	.word	0x000000ff
        /*03cc*/ 	.word	0x00000160
        /*03d0*/ 	.short	0x0100
        /*03d2*/ 	.byte	0x06
	.zero		1


	//   ....[47]....
        /*03d4*/ 	.word	0x00000d20
        /*03d8*/ 	.word	0x000000ff
        /*03dc*/ 	.word	0x00000180
        /*03e0*/ 	.short	0x0100
        /*03e2*/ 	.byte	0x06
	.zero		1


	//   ....[48]....
        /*03e4*/ 	.word	0x00000d30
        /*03e8*/ 	.word	0x000000ff
        /*03ec*/ 	.word	0x00000168
        /*03f0*/ 	.short	0x0100
        /*03f2*/ 	.byte	0x06
	.zero		1


	//   ....[49]....
        /*03f4*/ 	.word	0x00000d40
        /*03f8*/ 	.word	0x000000ff
        /*03fc*/ 	.word	0x00000188
        /*0400*/ 	.short	0x0100
        /*0402*/ 	.byte	0x06
	.zero		1


	//   ....[50]....
        /*0404*/ 	.word	0x00000e30
        /*0408*/ 	.word	0x000000ff
        /*040c*/ 	.word	0x00000190
        /*0410*/ 	.short	0x0100
        /*0412*/ 	.byte	0x05
	.zero		1


	//   ....[51]....
        /*0414*/ 	.word	0x00000e40
        /*0418*/ 	.word	0x000000ff
        /*041c*/ 	.word	0x000001a0
        /*0420*/ 	.short	0x0100
        /*0422*/ 	.byte	0x05
	.zero		1


	//   ....[52]....
        /*0424*/ 	.word	0x00000e50
        /*0428*/ 	.word	0x000000ff
        /*042c*/ 	.word	0x00000198
        /*0430*/ 	.short	0x0100
        /*0432*/ 	.byte	0x05
	.zero		1


	//   ....[53]....
        /*0434*/ 	.word	0x00000e60
        /*0438*/ 	.word	0x000000ff
        /*043c*/ 	.word	0x000001a8
        /*0440*/ 	.short	0x0100
        /*0442*/ 	.byte	0x05
	.zero		1


	//   ....[54]....
        /*0444*/ 	.word	0x00001730
        /*0448*/ 	.word	0x00000003
        /*044c*/ 	.word	0x000001a0
        /*0450*/ 	.short	0x010a
        /*0452*/ 	.byte	0xff
	.zero		1


	//   ....[55]....
        /*0454*/ 	.word	0x00001760
        /*0458*/ 	.word	0x00000003
        /*045c*/ 	.word	0x00000190
        /*0460*/ 	.short	0x0101
        /*0462*/ 	.byte	0xff
	.zero		1


	//   ....[56]....
        /*0464*/ 	.word	0x00001830
        /*0468*/ 	.word	0x000000ff
        /*046c*/ 	.word	0x00000088
        /*0470*/ 	.short	0x010a
        /*0472*/ 	.byte	0x08
	.zero		1


	//   ....[57]....
        /*0474*/ 	.word	0x000018d0
        /*0478*/ 	.word	0x000000ff
        /*047c*/ 	.word	0x00000088
        /*0480*/ 	.short	0x010a
        /*0482*/ 	.byte	0x21
	.zero		1


	//   ....[58]....
        /*0484*/ 	.word	0x00001a20
        /*0488*/ 	.word	0x000000ff
        /*048c*/ 	.word	0x00000088
        /*0490*/ 	.short	0x010a
        /*0492*/ 	.byte	0x08
	.zero		1


	//   ....[59]....
        /*0494*/ 	.word	0x00001b30
        /*0498*/ 	.word	0x000000ff
        /*049c*/ 	.word	0x00000128
        /*04a0*/ 	.short	0x0101
        /*04a2*/ 	.byte	0x04
	.zero		1


	//   ....[60]....
        /*04a4*/ 	.word	0x00001b50
        /*04a8*/ 	.word	0x000000ff
        /*04ac*/ 	.word	0x00000088
        /*04b0*/ 	.short	0x010a
        /*04b2*/ 	.byte	0x08
	.zero		1


	//   ....[61]....
        /*04b4*/ 	.word	0x00001bd0
        /*04b8*/ 	.word	0x000000ff
        /*04bc*/ 	.word	0x00000088
        /*04c0*/ 	.short	0x010a
        /*04c2*/ 	.byte	0x11
	.zero		1


	//   ....[62]....
        /*04c4*/ 	.word	0x00001d20
        /*04c8*/ 	.word	0x000000ff
        /*04cc*/ 	.word	0x00000088
        /*04d0*/ 	.short	0x010a
        /*04d2*/ 	.byte	0x08
	.zero		1


	//   ....[63]....
        /*04d4*/ 	.word	0x00001e60
        /*04d8*/ 	.word	0x00000002
        /*04dc*/ 	.word	0x00000130
        /*04e0*/ 	.short	0x010a
        /*04e2*/ 	.byte	0xff
	.zero		1


	//   ....[64]....
        /*04e4*/ 	.word	0x00001f20
        /*04e8*/ 	.word	0x00000002
        /*04ec*/ 	.word	0x00000000
        /*04f0*/ 	.short	0x0101
        /*04f2*/ 	.byte	0xff
	.zero		1


	//   ....[65]....
        /*04f4*/ 	.word	0x00002480
        /*04f8*/ 	.word	0x000000ff
        /*04fc*/ 	.word	0x00000000
        /*0500*/ 	.short	0x010a
        /*0502*/ 	.byte	0x05
	.zero		1


	//   ....[66]....
        /*0504*/ 	.word	0x00002510
        /*0508*/ 	.word	0x000000ff
        /*050c*/ 	.word	0x00000000
        /*0510*/ 	.short	0x010a
        /*0512*/ 	.byte	0x05
	.zero		1


	//   ....[67]....
        /*0514*/ 	.word	0x000025a0
        /*0518*/ 	.word	0x000000ff
        /*051c*/ 	.word	0x00000000
        /*0520*/ 	.short	0x010a
        /*0522*/ 	.byte	0x05
	.zero		1


	//   ....[68]....
        /*0524*/ 	.word	0x00002630
        /*0528*/ 	.word	0x000000ff
        /*052c*/ 	.word	0x00000000
        /*0530*/ 	.short	0x010a
        /*0532*/ 	.byte	0x05
	.zero		1


	//   ....[69]....
        /*0534*/ 	.word	0x000026c0
        /*0538*/ 	.word	0x000000ff
        /*053c*/ 	.word	0x00000000
        /*0540*/ 	.short	0x010a
        /*0542*/ 	.byte	0x05
	.zero		1


	//   ....[70]....
        /*0544*/ 	.word	0x00002750
        /*0548*/ 	.word	0x000000ff
        /*054c*/ 	.word	0x00000000
        /*0550*/ 	.short	0x010a
        /*0552*/ 	.byte	0x05
	.zero		1


	//   ....[71]....
        /*0554*/ 	.word	0x000027e0
        /*0558*/ 	.word	0x000000ff
        /*055c*/ 	.word	0x00000000
        /*0560*/ 	.short	0x010a
        /*0562*/ 	.byte	0x05
	.zero		1


	//   ....[72]....
        /*0564*/ 	.word	0x00002870
        /*0568*/ 	.word	0x000000ff
        /*056c*/ 	.word	0x00000000
        /*0570*/ 	.short	0x010a
        /*0572*/ 	.byte	0x05
	.zero		1


	//   ....[73]....
        /*0574*/ 	.word	0x00002900
        /*0578*/ 	.word	0x000000ff
        /*057c*/ 	.word	0x00000000
        /*0580*/ 	.short	0x010a
        /*0582*/ 	.byte	0x05
	.zero		1


	//   ....[74]....
        /*0584*/ 	.word	0x00002990
        /*0588*/ 	.word	0x000000ff
        /*058c*/ 	.word	0x00000000
        /*0590*/ 	.short	0x010a
        /*0592*/ 	.byte	0x05
	.zero		1


	//   ....[75]....
        /*0594*/ 	.word	0x00002a20
        /*0598*/ 	.word	0x000000ff
        /*059c*/ 	.word	0x00000000
        /*05a0*/ 	.short	0x010a
        /*05a2*/ 	.byte	0x05
	.zero		1


	//   ....[76]....
        /*05a4*/ 	.word	0x00002ab0
        /*05a8*/ 	.word	0x000000ff
        /*05ac*/ 	.word	0x00000000
        /*05b0*/ 	.short	0x010a
        /*05b2*/ 	.byte	0x05
	.zero		1


	//   ....[77]....
        /*05b4*/ 	.word	0x00002b40
        /*05b8*/ 	.word	0x000000ff
        /*05bc*/ 	.word	0x00000000
        /*05c0*/ 	.short	0x010a
        /*05c2*/ 	.byte	0x05
	.zero		1


	//   ....[78]....
        /*05c4*/ 	.word	0x00002bd0
        /*05c8*/ 	.word	0x000000ff
        /*05cc*/ 	.word	0x00000000
        /*05d0*/ 	.short	0x010a
        /*05d2*/ 	.byte	0x05
	.zero		1


	//   ....[79]....
        /*05d4*/ 	.word	0x00002c60
        /*05d8*/ 	.word	0x000000ff
        /*05dc*/ 	.word	0x00000000
        /*05e0*/ 	.short	0x010a
        /*05e2*/ 	.byte	0x05
	.zero		1


	//   ....[80]....
        /*05e4*/ 	.word	0x00002cf0
        /*05e8*/ 	.word	0x000000ff
        /*05ec*/ 	.word	0x00000000
        /*05f0*/ 	.short	0x010a
        /*05f2*/ 	.byte	0x05
	.zero		1


	//   ....[81]....
        /*05f4*/ 	.word	0x00002d90
        /*05f8*/ 	.word	0x00000000
        /*05fc*/ 	.word	0x00000000
        /*0600*/ 	.short	0x010a
        /*0602*/ 	.byte	0xff
	.zero		1


	//   ....[82]....
        /*0604*/ 	.word	0x00002eb0
        /*0608*/ 	.word	0x00000000
        /*060c*/ 	.word	0x00000190
        /*0610*/ 	.short	0x010a
        /*0612*/ 	.byte	0xff
	.zero		1


	//   ....[83]....
        /*0614*/ 	.word	0x00002f10
        /*0618*/ 	.word	0x00000004
        /*061c*/ 	.word	0x00000000
        /*0620*/ 	.short	0x0101
        /*0622*/ 	.byte	0xff
	.zero		1


	//   ....[84]....
        /*0624*/ 	.word	0x00002f30
        /*0628*/ 	.word	0x000000ff
        /*062c*/ 	.word	0x00000140
        /*0630*/ 	.short	0x010a
        /*0632*/ 	.byte	0x05
	.zero		1


	//   ....[85]....
        /*0634*/ 	.word	0x00003050
        /*0638*/ 	.word	0x00000000
        /*063c*/ 	.word	0x00000130
        /*0640*/ 	.short	0x010a
        /*0642*/ 	.byte	0xff
	.zero		1


	//   ....[86]....
        /*0644*/ 	.word	0x00003160
        /*0648*/ 	.word	0x00000000
        /*064c*/ 	.word	0x00000000
        /*0650*/ 	.short	0x0101
        /*0652*/ 	.byte	0xff
	.zero		1


	//   ....[87]....
        /*0654*/ 	.word	0x000031f0
        /*0658*/ 	.word	0x000000ff
        /*065c*/ 	.word	0x00000140
        /*0660*/ 	.short	0x0106
        /*0662*/ 	.byte	0x05
	.zero		1


	//   ....[88]....
        /*0664*/ 	.word	0x00003210
        /*0668*/ 	.word	0x000000ff
        /*066c*/ 	.word	0x00000140
        /*0670*/ 	.short	0x010a
        /*0672*/ 	.byte	0x05
	.zero		1


	//   ....[89]....
        /*0674*/ 	.word	0x000032a0
        /*0678*/ 	.word	0x000000ff
        /*067c*/ 	.word	0x00000140
        /*0680*/ 	.short	0x0106
        /*0682*/ 	.byte	0x04
	.zero		1


	//   ....[90]....
        /*0684*/ 	.word	0x000032e0
        /*0688*/ 	.word	0x00000000
        /*068c*/ 	.word	0x00000140
        /*0690*/ 	.short	0x010a
        /*0692*/ 	.byte	0xff
	.zero		1


	//   ....[91]....
        /*0694*/ 	.word	0x000037d0
        /*0698*/ 	.word	0x00000000
        /*069c*/ 	.word	0x00000130
        /*06a0*/ 	.short	0x010a
        /*06a2*/ 	.byte	0xff
	.zero		1


	//   ....[92]....
        /*06a4*/ 	.word	0x000038e0
        /*06a8*/ 	.word	0x00000003
        /*06ac*/ 	.word	0x00000000
        /*06b0*/ 	.short	0x0101
        /*06b2*/ 	.byte	0xff
	.zero		1


	//   ....[93]....
        /*06b4*/ 	.word	0x000038f0
        /*06b8*/ 	.word	0x000000ff
        /*06bc*/ 	.word	0x00000000
        /*06c0*/ 	.short	0x010a
        /*06c2*/ 	.byte	0x04
	.zero		1


	//   ....[94]....
        /*06c4*/ 	.word	0x00003910
        /*06c8*/ 	.word	0x000000ff
        /*06cc*/ 	.word	0x00000170
        /*06d0*/ 	.short	0x010a
        /*06d2*/ 	.byte	0x08
	.zero		1


	//   ....[95]....
        /*06d4*/ 	.word	0x000039e0
        /*06d8*/ 	.word	0x000000ff
        /*06dc*/ 	.word	0x00000000
        /*06e0*/ 	.short	0x010a
        /*06e2*/ 	.byte	0x07
	.zero		1


	//   ....[96]....
        /*06e4*/ 	.word	0x00003b20
        /*06e8*/ 	.word	0x000000ff
        /*06ec*/ 	.word	0x00000000
        /*06f0*/ 	.short	0x010a
        /*06f2*/ 	.byte	0x04
	.zero		1


	//   ....[97]....
        /*06f4*/ 	.word	0x00003d10
        /*06f8*/ 	.word	0x000000ff
        /*06fc*/ 	.word	0x00000000
        /*0700*/ 	.short	0x010a
        /*0702*/ 	.byte	0x05
	.zero		1


	//   ....[98]....
        /*0704*/ 	.word	0x00003da0
        /*0708*/ 	.word	0x000000ff
        /*070c*/ 	.word	0x00000000
        /*0710*/ 	.short	0x010a
        /*0712*/ 	.byte	0x05
	.zero		1


	//   ....[99]....
        /*0714*/ 	.word	0x00003e30
        /*0718*/ 	.word	0x000000ff
        /*071c*/ 	.word	0x00000000
        /*0720*/ 	.short	0x010a
        /*0722*/ 	.byte	0x05
	.zero		1


	//   ....[100]....
        /*0724*/ 	.word	0x00003ec0
        /*0728*/ 	.word	0x000000ff
        /*072c*/ 	.word	0x00000000
        /*0730*/ 	.short	0x010a
        /*0732*/ 	.byte	0x07
	.zero		1


	//   ....[101]....
        /*0734*/ 	.word	0x00004300
        /*0738*/ 	.word	0x00000000
        /*073c*/ 	.word	0x00000130
        /*0740*/ 	.short	0x010a
        /*0742*/ 	.byte	0xff
	.zero		1


	//   ....[102]....
        /*0744*/ 	.word	0x000043f0
        /*0748*/ 	.word	0x00000000
        /*074c*/ 	.word	0x00000000
        /*0750*/ 	.short	0x0101
        /*0752*/ 	.byte	0xff
	.zero		1


	//   ....[103]....
        /*0754*/ 	.word	0x00004710
        /*0758*/ 	.word	0x000000ff
        /*075c*/ 	.word	0x00000128
        /*0760*/ 	.short	0x010a
        /*0762*/ 	.byte	0x06
	.zero		1


	//   ....[104]....
        /*0764*/ 	.word	0x00004890
        /*0768*/ 	.word	0x000000ff
        /*076c*/ 	.word	0x00000118
        /*0770*/ 	.short	0x010a
        /*0772*/ 	.byte	0x06
	.zero		1


	//   ....[105]....
        /*0774*/ 	.word	0x00004bc0
        /*0778*/ 	.word	0x000000ff
        /*077c*/ 	.word	0x00000110
        /*0780*/ 	.short	0x010b
        /*0782*/ 	.byte	0x06
	.zero		1


	//   ....[106]....
        /*0784*/ 	.word	0x00004be0
        /*0788*/ 	.word	0x000000ff
        /*078c*/ 	.word	0x00000000
        /*0790*/ 	.short	0x0101
        /*0792*/ 	.byte	0x25
	.zero		1


	//   ....[107]....
        /*0794*/ 	.word	0x00004c20
        /*0798*/ 	.word	0x00000000
        /*079c*/ 	.word	0x00000118
        /*07a0*/ 	.short	0x010a
        /*07a2*/ 	.byte	0xff
	.zero		1


	//   ....[108]....
        /*07a4*/ 	.word	0x00004f50
        /*07a8*/ 	.word	0x00000000
        /*07ac*/ 	.word	0x00000130
        /*07b0*/ 	.short	0x010a
        /*07b2*/ 	.byte	0xff
	.zero		1


	//   ....[109]....
        /*07b4*/ 	.word	0x00005060
        /*07b8*/ 	.word	0x00000000
        /*07bc*/ 	.word	0x00000000
        /*07c0*/ 	.short	0x0101
        /*07c2*/ 	.byte	0xff
	.zero		1


	//   ....[110]....
        /*07c4*/ 	.word	0x00005a00
        /*07c8*/ 	.word	0x000000ff
        /*07cc*/ 	.word	0x00000110
        /*07d0*/ 	.short	0x010a
        /*07d2*/ 	.byte	0x2b
	.zero		1


	//   ....[111]....
        /*07d4*/ 	.word	0x00005a10
        /*07d8*/ 	.word	0x0000009c
        /*07dc*/ 	.word	0x00000150
        /*07e0*/ 	.short	0x010a
        /*07e2*/ 	.byte	0xff
	.zero		1


	//   ....[112]....
        /*07e4*/ 	.word	0x00005ba0
        /*07e8*/ 	.word	0x000000ff
        /*07ec*/ 	.word	0x00000110
        /*07f0*/ 	.short	0x010a
        /*07f2*/ 	.byte	0x2b
	.zero		1


	//   ....[113]....
        /*07f4*/ 	.word	0x00005ca0
        /*07f8*/ 	.word	0x000000ff
        /*07fc*/ 	.word	0x00000000
        /*0800*/ 	.short	0x0101
        /*0802*/ 	.byte	0x04
	.zero		1


	//   ....[114]....
        /*0804*/ 	.word	0x00005d00
        /*0808*/ 	.word	0x0000009c
        /*080c*/ 	.word	0x00000150
        /*0810*/ 	.short	0x010a
        /*0812*/ 	.byte	0xff
	.zero		1


	//   ....[115]....
        /*0814*/ 	.word	0x000060c0
        /*0818*/ 	.word	0x000000ff
        /*081c*/ 	.word	0x00000000
        /*0820*/ 	.short	0x0101
        /*0822*/ 	.byte	0x05
	.zero		1


	//   ....[116]....
        /*0824*/ 	.word	0x00007170
        /*0828*/ 	.word	0x00000003
        /*082c*/ 	.word	0x000001a0
        /*0830*/ 	.short	0x010a
        /*0832*/ 	.byte	0xff
	.zero		1


	//   ....[117]....
        /*0834*/ 	.word	0x000071d0
        /*0838*/ 	.word	0x00000002
        /*083c*/ 	.word	0x00000088
        /*0840*/ 	.short	0x010a
        /*0842*/ 	.byte	0xff
	.zero		1


	//   ....[118]....
        /*0844*/ 	.word	0x00007230
        /*0848*/ 	.word	0x00000002
        /*084c*/ 	.word	0x00000088
        /*0850*/ 	.short	0x010a
        /*0852*/ 	.byte	0xff
	.zero		1


	//   ....[119]....
        /*0854*/ 	.word	0x00007280
        /*0858*/ 	.word	0x00000002
        /*085c*/ 	.word	0x00000130
        /*0860*/ 	.short	0x010a
        /*0862*/ 	.byte	0xff
	.zero		1


	//   ....[120]....
        /*0864*/ 	.word	0x000072e0
        /*0868*/ 	.word	0x00000000
        /*086c*/ 	.word	0x00000000
        /*0870*/ 	.short	0x010a
        /*0872*/ 	.byte	0xff
	.zero		1


	//   ....[121]....
        /*0874*/ 	.word	0x00007340
        /*0878*/ 	.word	0x00000000
        /*087c*/ 	.word	0x00000000
        /*0880*/ 	.short	0x010a
        /*0882*/ 	.byte	0xff
	.zero		1


	//   ....[122]....
        /*0884*/ 	.word	0x000073a0
        /*0888*/ 	.word	0x00000000
        /*088c*/ 	.word	0x00000000
        /*0890*/ 	.short	0x010a
        /*0892*/ 	.byte	0xff
	.zero		1


	//   ....[123]....
        /*0894*/ 	.word	0x00007400
        /*0898*/ 	.word	0x00000000
        /*089c*/ 	.word	0x00000000
        /*08a0*/ 	.short	0x010a
        /*08a2*/ 	.byte	0xff
	.zero		1


	//   ....[124]....
        /*08a4*/ 	.word	0x00007460
        /*08a8*/ 	.word	0x00000000
        /*08ac*/ 	.word	0x00000000
        /*08b0*/ 	.short	0x010a
        /*08b2*/ 	.byte	0xff
	.zero		1


	//   ....[125]....
        /*08b4*/ 	.word	0x000074c0
        /*08b8*/ 	.word	0x00000000
        /*08bc*/ 	.word	0x00000000
        /*08c0*/ 	.short	0x010a
        /*08c2*/ 	.byte	0xff
	.zero		1


	//   ....[126]....
        /*08c4*/ 	.word	0x00007520
        /*08c8*/ 	.word	0x00000000
        /*08cc*/ 	.word	0x00000000
        /*08d0*/ 	.short	0x010a
        /*08d2*/ 	.byte	0xff
	.zero		1


	//   ....[127]....
        /*08d4*/ 	.word	0x00007580
        /*08d8*/ 	.word	0x00000000
        /*08dc*/ 	.word	0x00000000
        /*08e0*/ 	.short	0x010a
        /*08e2*/ 	.byte	0xff
	.zero		1


	//   ....[128]....
        /*08e4*/ 	.word	0x000075e0
        /*08e8*/ 	.word	0x00000000
        /*08ec*/ 	.word	0x00000000
        /*08f0*/ 	.short	0x010a
        /*08f2*/ 	.byte	0xff
	.zero		1


	//   ....[129]....
        /*08f4*/ 	.word	0x00007640
        /*08f8*/ 	.word	0x00000000
        /*08fc*/ 	.word	0x00000000
        /*0900*/ 	.short	0x010a
        /*0902*/ 	.byte	0xff
	.zero		1


	//   ....[130]....
        /*0904*/ 	.word	0x000076a0
        /*0908*/ 	.word	0x00000000
        /*090c*/ 	.word	0x00000000
        /*0910*/ 	.short	0x010a
        /*0912*/ 	.byte	0xff
	.zero		1


	//   ....[131]....
        /*0914*/ 	.word	0x00007700
        /*0918*/ 	.word	0x00000000
        /*091c*/ 	.word	0x00000000
        /*0920*/ 	.short	0x010a
        /*0922*/ 	.byte	0xff
	.zero		1


	//   ....[132]....
        /*0924*/ 	.word	0x00007760
        /*0928*/ 	.word	0x00000000
        /*092c*/ 	.word	0x00000000
        /*0930*/ 	.short	0x010a
        /*0932*/ 	.byte	0xff
	.zero		1


	//   ....[133]....
        /*0934*/ 	.word	0x000077c0
        /*0938*/ 	.word	0x00000000
        /*093c*/ 	.word	0x00000000
        /*0940*/ 	.short	0x010a
        /*0942*/ 	.byte	0xff
	.zero		1


	//   ....[134]....
        /*0944*/ 	.word	0x00007820
        /*0948*/ 	.word	0x00000000
        /*094c*/ 	.word	0x00000000
        /*0950*/ 	.short	0x010a
        /*0952*/ 	.byte	0xff
	.zero		1


	//   ....[135]....
        /*0954*/ 	.word	0x00007880
        /*0958*/ 	.word	0x00000000
        /*095c*/ 	.word	0x00000000
        /*0960*/ 	.short	0x010a
        /*0962*/ 	.byte	0xff
	.zero		1


	//   ....[136]....
        /*0964*/ 	.word	0x000078d0
        /*0968*/ 	.word	0x00000000
        /*096c*/ 	.word	0x00000190
        /*0970*/ 	.short	0x010a
        /*0972*/ 	.byte	0xff
	.zero		1


	//   ....[137]....
        /*0974*/ 	.word	0x00007930
        /*0978*/ 	.word	0x00000000
        /*097c*/ 	.word	0x00000140
        /*0980*/ 	.short	0x010a
        /*0982*/ 	.byte	0xff
	.zero		1


	//   ....[138]....
        /*0984*/ 	.word	0x00007980
        /*0988*/ 	.word	0x00000000
        /*098c*/ 	.word	0x00000130
        /*0990*/ 	.short	0x010a
        /*0992*/ 	.byte	0xff
	.zero		1


	//   ....[139]....
        /*0994*/ 	.word	0x000079e0
        /*0998*/ 	.word	0x00000000
        /*099c*/ 	.word	0x00000140
        /*09a0*/ 	.short	0x010a
        /*09a2*/ 	.byte	0xff
	.zero		1


	//   ....[140]....
        /*09a4*/ 	.word	0x00007a30
        /*09a8*/ 	.word	0x00000000
        /*09ac*/ 	.word	0x00000130
        /*09b0*/ 	.short	0x010a
        /*09b2*/ 	.byte	0xff
	.zero		1


	//   ....[141]....
        /*09b4*/ 	.word	0x00007a90
        /*09b8*/ 	.word	0x00000003
        /*09bc*/ 	.word	0x00000170
        /*09c0*/ 	.short	0x010a
        /*09c2*/ 	.byte	0xff
	.zero		1


	//   ....[142]....
        /*09c4*/ 	.word	0x00007af0
        /*09c8*/ 	.word	0x00000000
        /*09cc*/ 	.word	0x00000000
        /*09d0*/ 	.short	0x010a
        /*09d2*/ 	.byte	0xff
	.zero		1


	//   ....[143]....
        /*09d4*/ 	.word	0x00007b50
        /*09d8*/ 	.word	0x00000000
        /*09dc*/ 	.word	0x00000000
        /*09e0*/ 	.short	0x010a
        /*09e2*/ 	.byte	0xff
	.zero		1


	//   ....[144]....
        /*09e4*/ 	.word	0x00007bb0
        /*09e8*/ 	.word	0x00000000
        /*09ec*/ 	.word	0x00000000
        /*09f0*/ 	.short	0x010a
        /*09f2*/ 	.byte	0xff
	.zero		1


	//   ....[145]....
        /*09f4*/ 	.word	0x00007c10
        /*09f8*/ 	.word	0x00000000
        /*09fc*/ 	.word	0x00000000
        /*0a00*/ 	.short	0x010a
        /*0a02*/ 	.byte	0xff
	.zero		1


	//   ....[146]....
        /*0a04*/ 	.word	0x00007c70
        /*0a08*/ 	.word	0x00000000
        /*0a0c*/ 	.word	0x00000000
        /*0a10*/ 	.short	0x010a
        /*0a12*/ 	.byte	0xff
	.zero		1


	//   ....[147]....
        /*0a14*/ 	.word	0x00007cc0
        /*0a18*/ 	.word	0x00000000
        /*0a1c*/ 	.word	0x00000130
        /*0a20*/ 	.short	0x010a
        /*0a22*/ 	.byte	0xff
	.zero		1


	//   ....[148]....
        /*0a24*/ 	.word	0x00007d20
        /*0a28*/ 	.word	0x00000000
        /*0a2c*/ 	.word	0x00000128
        /*0a30*/ 	.short	0x010a
        /*0a32*/ 	.byte	0xff
	.zero		1


	//   ....[149]....
        /*0a34*/ 	.word	0x00007d80
        /*0a38*/ 	.word	0x00000003
        /*0a3c*/ 	.word	0x00000118
        /*0a40*/ 	.short	0x010a
        /*0a42*/ 	.byte	0xff
	.zero		1


	//   ....[150]....
        /*0a44*/ 	.word	0x00007dd0
        /*0a48*/ 	.word	0x00000000
        /*0a4c*/ 	.word	0x00000130
        /*0a50*/ 	.short	0x010a
        /*0a52*/ 	.byte	0xff
	.zero		1


	//   ....[151]....
        /*0a54*/ 	.word	0x00007e30
        /*0a58*/ 	.word	0x00000000
        /*0a5c*/ 	.word	0x00000110
        /*0a60*/ 	.short	0x010a
        /*0a62*/ 	.byte	0xff
	.zero		1


	//   ....[152]....
        /*0a64*/ 	.word	0x00007e80
        /*0a68*/ 	.word	0x0000009c
        /*0a6c*/ 	.word	0x00000150
        /*0a70*/ 	.short	0x010a
        /*0a72*/ 	.byte	0xff
	.zero		1


	//----- nvinfo : EIATTR_NUM_MBARRIERS
	.align		4
.L_47:
        /*0a74*/ 	.byte	0x03, 0x38
        /*0a76*/ 	.short	0x0036


	//----- nvinfo : EIATTR_EXIT_INSTR_OFFSETS
	.align		4
        /*0a78*/ 	.byte	0x04, 0x1c
        /*0a7a*/ 	.short	(.L_49 - .L_48)


	//   ....[0]....
.L_48:
        /*0a7c*/ 	.word	0x00002dc0


	//   ....[1]....
        /*0a80*/ 	.word	0x000032b0


	//   ....[2]....
        /*0a84*/ 	.word	0x00003310


	//   ....[3]....
        /*0a88*/ 	.word	0x00004120


	//   ....[4]....
        /*0a8c*/ 	.word	0x00004c50


	//   ....[5]....
        /*0a90*/ 	.word	0x00004c90


	//   ....[6]....
        /*0a94*/ 	.word	0x00007160


	//----- nvinfo : EIATTR_MAX_THREADS
	.align		4
.L_49:
        /*0a98*/ 	.byte	0x04, 0x05
        /*0a9a*/ 	.short	(.L_51 - .L_50)
.L_50:
        /*0a9c*/ 	.word	0x00000100
        /*0aa0*/ 	.word	0x00000001
        /*0aa4*/ 	.word	0x00000001


	//----- nvinfo : EIATTR_CRS_STACK_SIZE
	.align		4
.L_51:
        /*0aa8*/ 	.byte	0x04, 0x1e
        /*0aaa*/ 	.short	(.L_53 - .L_52)
.L_52:
        /*0aac*/ 	.word	0x00000000


	//----- nvinfo : EIATTR_CBANK_PARAM_SIZE
	.align		4
.L_53:
        /*0ab0*/ 	.byte	0x03, 0x19
        /*0ab2*/ 	.short	0x0800


	//----- nvinfo : EIATTR_PARAM_CBANK
	.align		4
        /*0ab4*/ 	.byte	0x04, 0x0a
        /*0ab6*/ 	.short	(.L_55 - .L_54)
	.align		4
.L_54:
        /*0ab8*/ 	.word	index@(.nv.constant0._ZN7cutlass13device_kernelINS_4gemm6kernel13GemmUniversalIN4cute5tupleIJiiiiEEENS1_10collective13CollectiveMmaINS1_35MainloopSm100TmaUmmaWarpSpecializedILi17ELi2ELi4ENS5_IJNS4_1CILi1EEESB_SB_EEEEENS5_IJNSA_ILi128EEENSA_ILi64EEESF_EEENS_12float_e4m3_tENS5_IJlSB_lEEENS_12float_e5m2_tENS5_IJSB_llEEENS4_8TiledMMAINS4_8MMA_AtomIJNS4_10MMA_TraitsINS4_19SM100_MMA_F8F6F4_SSEJSH_SJ_fSE_SF_NS4_17integral_constantINS4_4UMMA5MajorELSR_0EEENSP_ISR_LSR_1EEENSP_INSQ_7ScaleInELSU_0EEESV_EEEEEENS4_6LayoutISC_NS5_IJNSA_ILi0EEESZ_SZ_EEEEENS5_IJNS4_10UnderscoreES12_S12_EEEEENS4_13SM90_TMA_LOADENS4_14ComposedLayoutINS4_7SwizzleILi2ELi4ELi3EEENS4_18smem_ptr_flag_bitsILi8EEENSY_INS5_IJNSA_ILi8EEESF_EEENS5_IJSF_SB_EEEEEEEvNS4_8identityES15_NS16_IS18_S1A_NSY_INS5_IJSF_S1B_EEENS5_IJSB_SF_EEEEEEEvS1G_EENS_8epilogue10collective18CollectiveEpilogueINS1M_23Sm100TmaWarpSpecializedILi1ELi1ELi64ELb0ELb0EEEJSG_NS5_IJNSY_ISE_SB_EENSY_ISF_SB_EEEEESH_SI_SH_SI_NS1M_6fusion15FusionCallbacksIS1Q_NS1U_17LinearCombinationISH_fSH_fLNS_15FloatRoundStyleE2EEESG_S1T_JEEENS4_5SM1004TMEM4LOAD26SM100_TMEM_LOAD_32dp32b64xES15_S1F_NS4_39AutoVectorizingCopyWithAssumedAlignmentILi128EEENS4_14SM90_TMA_STOREES1F_S25_S25_EEEvvEEEEvNT_6ParamsE)
        /*0abc*/ 	.short	0x0380
        /*0abe*/ 	.short	0x0800


	//----- nvinfo : EIATTR_SW_WAR
	.align		4
.L_55:
        /*0ac0*/ 	.byte	0x04, 0x36
        /*0ac2*/ 	.short	(.L_57 - .L_56)
.L_56:
        /*0ac4*/ 	.word	0x00000008
.L_57:


//--------------------- .nv.callgraph             --------------------------
	.section	.nv.callgraph,"",@"SHT_CUDA_CALLGRAPH"
	.align	4
	.sectionentsize	8
	.align		4
        /*0000*/ 	.word	0x00000000
	.align		4
        /*0004*/ 	.word	0xffffffff
	.align		4
        /*0008*/ 	.word	index@(_ZN7cutlass13device_kernelINS_4gemm6kernel13GemmUniversalIN4cute5tupleIJiiiiEEENS1_10collective13CollectiveMmaINS1_35MainloopSm100TmaUmmaWarpSpecializedILi17ELi2ELi4ENS5_IJNS4_1CILi1EEESB_SB_EEEEENS5_IJNSA_ILi128EEENSA_ILi64EEESF_EEENS_12float_e4m3_tENS5_IJlSB_lEEENS_12float_e5m2_tENS5_IJSB_llEEENS4_8TiledMMAINS4_8MMA_AtomIJNS4_10MMA_TraitsINS4_19SM100_MMA_F8F6F4_SSEJSH_SJ_fSE_SF_NS4_17integral_constantINS4_4UMMA5MajorELSR_0EEENSP_ISR_LSR_1EEENSP_INSQ_7ScaleInELSU_0EEESV_EEEEEENS4_6LayoutISC_NS5_IJNSA_ILi0EEESZ_SZ_EEEEENS5_IJNS4_10UnderscoreES12_S12_EEEEENS4_13SM90_TMA_LOADENS4_14ComposedLayoutINS4_7SwizzleILi2ELi4ELi3EEENS4_18smem_ptr_flag_bitsILi8EEENSY_INS5_IJNSA_ILi8EEESF_EEENS5_IJSF_SB_EEEEEEEvNS4_8identityES15_NS16_IS18_S1A_NSY_INS5_IJSF_S1B_EEENS5_IJSB_SF_EEEEEEEvS1G_EENS_8epilogue10collective18CollectiveEpilogueINS1M_23Sm100TmaWarpSpecializedILi1ELi1ELi64ELb0ELb0EEEJSG_NS5_IJNSY_ISE_SB_EENSY_ISF_SB_EEEEESH_SI_SH_SI_NS1M_6fusion15FusionCallbacksIS1Q_NS1U_17LinearCombinationISH_fSH_fLNS_15FloatRoundStyleE2EEESG_S1T_JEEENS4_5SM1004TMEM4LOAD26SM100_TMEM_LOAD_32dp32b64xES15_S1F_NS4_39AutoVectorizingCopyWithAssumedAlignmentILi128EEENS4_14SM90_TMA_STOREES1F_S25_S25_EEEvvEEEEvNT_6ParamsE)
	.align		4
        /*000c*/ 	.word	index@(__assertfail)
	.align		4
        /*0010*/ 	.word	0x00000000
	.align		4
        /*0014*/ 	.word	0xfffffffe
	.align		4
        /*0018*/ 	.word	0x00000000
	.align		4
        /*001c*/ 	.word	0xfffffffd
	.align		4
        /*0020*/ 	.word	0x00000000
	.align		4
        /*0024*/ 	.word	0xfffffffc


//--------------------- .nv.constant4             --------------------------
	.section	.nv.constant4,"a",@progbits
	.align	8
	.align		8
.nv.constant4:
        /*0000*/ 	.dword	__assertfail
	.align		8
        /*0008*/ 	.dword	__unnamed_1
	.align		8
        /*0010*/ 	.dword	__unnamed_2
	.align		8
        /*0018*/ 	.dword	_ZN40_INTERNAL_9f228529_4_k_cu_16b00042_373774cuda3std3__45__cpo5beginE
	.align		8
        /*0020*/ 	.dword	_ZN40_INTERNAL_9f228529_4_k_cu_16b00042_373774cuda3std3__45__cpo3endE
	.align		8
        /*0028*/ 	.dword	_ZN40_INTERNAL_9f228529_4_k_cu_16b00042_373774cuda3std3__45__cpo6cbeginE
	.align		8
        /*0030*/ 	.dword	_ZN40_INTERNAL_9f228529_4_k_cu_16b00042_373774cuda3std3__45__cpo4cendE
	.align		8
        /*0038*/ 	.dword	_ZN40_INTERNAL_9f228529_4_k_cu_16b00042_373774cuda3std3__442_GLOBAL__N__9f228529_4_k_cu_16b00042_373776ignoreE
	.align		8
        /*0040*/ 	.dword	_ZN40_INTERNAL_9f228529_4_k_cu_16b00042_373774cuda3std3__419piecewise_constructE
	.align		8
        /*0048*/ 	.dword	_ZN40_INTERNAL_9f228529_4_k_cu_16b00042_373774cuda3std3__48in_placeE
	.align		8
        /*0050*/ 	.dword	_ZN40_INTERNAL_9f228529_4_k_cu_16b00042_373774cuda3std6ranges3__45__cpo4swapE
	.align		8
        /*0058*/ 	.dword	_ZN40_INTERNAL_9f228529_4_k_cu_16b00042_373774cuda3std6ranges3__45__cpo9iter_moveE
	.align		8
        /*0060*/ 	.dword	_ZN40_INTERNAL_9f228529_4_k_cu_16b00042_373774cute7productE
	.align		8
        /*0068*/ 	.dword	_ZN40_INTERNAL_9f228529_4_k_cu_16b00042_373774cute1_E
	.align		8
        /*0070*/ 	.dword	$str$25
	.align		8
        /*0078*/ 	.dword	$str$26
	.align		8
        /*0080*/ 	.dword	$str$27
	.align		8
        /*0088*/ 	.dword	$str$28


//--------------------- .text._ZN7cutlass13device_kernelINS_4gemm6kernel13GemmUniversalIN4cute5tupleIJiiiiEEENS1_10collective13CollectiveMmaINS1_35MainloopSm100TmaUmmaWarpSpecializedILi17ELi2ELi4ENS5_IJNS4_1CILi1EEESB_SB_EEEEENS5_IJNSA_ILi128EEENSA_ILi64EEESF_EEENS_12float_e4m3_tENS5_IJlSB_lEEENS_12float_e5m2_tENS5_IJSB_llEEENS4_8TiledMMAINS4_8MMA_AtomIJNS4_10MMA_TraitsINS4_19SM100_MMA_F8F6F4_SSEJSH_SJ_fSE_SF_NS4_17integral_constantINS4_4UMMA5MajorELSR_0EEENSP_ISR_LSR_1EEENSP_INSQ_7ScaleInELSU_0EEESV_EEEEEENS4_6LayoutISC_NS5_IJNSA_ILi0EEESZ_SZ_EEEEENS5_IJNS4_10UnderscoreES12_S12_EEEEENS4_13SM90_TMA_LOADENS4_14ComposedLayoutINS4_7SwizzleILi2ELi4ELi3EEENS4_18smem_ptr_flag_bitsILi8EEENSY_INS5_IJNSA_ILi8EEESF_EEENS5_IJSF_SB_EEEEEEEvNS4_8identityES15_NS16_IS18_S1A_NSY_INS5_IJSF_S1B_EEENS5_IJSB_SF_EEEEEEEvS1G_EENS_8epilogue10collective18CollectiveEpilogueINS1M_23Sm100TmaWarpSpecializedILi1ELi1ELi64ELb0ELb0EEEJSG_NS5_IJNSY_ISE_SB_EENSY_ISF_SB_EEEEESH_SI_SH_SI_NS1M_6fusion15FusionCallbacksIS1Q_NS1U_17LinearCombinationISH_fSH_fLNS_15FloatRoundStyleE2EEESG_S1T_JEEENS4_5SM1004TMEM4LOAD26SM100_TMEM_LOAD_32dp32b64xES15_S1F_NS4_39AutoVectorizingCopyWithAssumedAlignmentILi128EEENS4_14SM90_TMA_STOREES1F_S25_S25_EEEvvEEEEvNT_6ParamsE --------------------------
	.section	.text._ZN7cutlass13device_kernelINS_4gemm6kernel13GemmUniversalIN4cute5tupleIJiiiiEEENS1_10collective13CollectiveMmaINS1_35MainloopSm100TmaUmmaWarpSpecializedILi17ELi2ELi4ENS5_IJNS4_1CILi1EEESB_SB_EEEEENS5_IJNSA_ILi128EEENSA_ILi64EEESF_EEENS_12float_e4m3_tENS5_IJlSB_lEEENS_12float_e5m2_tENS5_IJSB_llEEENS4_8TiledMMAINS4_8MMA_AtomIJNS4_10MMA_TraitsINS4_19SM100_MMA_F8F6F4_SSEJSH_SJ_fSE_SF_NS4_17integral_constantINS4_4UMMA5MajorELSR_0EEENSP_ISR_LSR_1EEENSP_INSQ_7ScaleInELSU_0EEESV_EEEEEENS4_6LayoutISC_NS5_IJNSA_ILi0EEESZ_SZ_EEEEENS5_IJNS4_10UnderscoreES12_S12_EEEEENS4_13SM90_TMA_LOADENS4_14ComposedLayoutINS4_7SwizzleILi2ELi4ELi3EEENS4_18smem_ptr_flag_bitsILi8EEENSY_INS5_IJNSA_ILi8EEESF_EEENS5_IJSF_SB_EEEEEEEvNS4_8identityES15_NS16_IS18_S1A_NSY_INS5_IJSF_S1B_EEENS5_IJSB_SF_EEEEEEEvS1G_EENS_8epilogue10collective18CollectiveEpilogueINS1M_23Sm100TmaWarpSpecializedILi1ELi1ELi64ELb0ELb0EEEJSG_NS5_IJNSY_ISE_SB_EENSY_ISF_SB_EEEEESH_SI_SH_SI_NS1M_6fusion15FusionCallbacksIS1Q_NS1U_17LinearCombinationISH_fSH_fLNS_15FloatRoundStyleE2EEESG_S1T_JEEENS4_5SM1004TMEM4LOAD26SM100_TMEM_LOAD_32dp32b64xES15_S1F_NS4_39AutoVectorizingCopyWithAssumedAlignmentILi128EEENS4_14SM90_TMA_STOREES1F_S25_S25_EEEvvEEEEvNT_6ParamsE,"ax",@progbits
	.align	128
.text._ZN7cutlass13device_kernelINS_4gemm6kernel13GemmUniversalIN4cute5tupleIJiiiiEEENS1_10collective13CollectiveMmaINS1_35MainloopSm100TmaUmmaWarpSpecializedILi17ELi2ELi4ENS5_IJNS4_1CILi1EEESB_SB_EEEEENS5_IJNSA_ILi128EEENSA_ILi64EEESF_EEENS_12float_e4m3_tENS5_IJlSB_lEEENS_12float_e5m2_tENS5_IJSB_llEEENS4_8TiledMMAINS4_8MMA_AtomIJNS4_10MMA_TraitsINS4_19SM100_MMA_F8F6F4_SSEJSH_SJ_fSE_SF_NS4_17integral_constantINS4_4UMMA5MajorELSR_0EEENSP_ISR_LSR_1EEENSP_INSQ_7ScaleInELSU_0EEESV_EEEEEENS4_6LayoutISC_NS5_IJNSA_ILi0EEESZ_SZ_EEEEENS5_IJNS4_10UnderscoreES12_S12_EEEEENS4_13SM90_TMA_LOADENS4_14ComposedLayoutINS4_7SwizzleILi2ELi4ELi3EEENS4_18smem_ptr_flag_bitsILi8EEENSY_INS5_IJNSA_ILi8EEESF_EEENS5_IJSF_SB_EEEEEEEvNS4_8identityES15_NS16_IS18_S1A_NSY_INS5_IJSF_S1B_EEENS5_IJSB_SF_EEEEEEEvS1G_EENS_8epilogue10collective18CollectiveEpilogueINS1M_23Sm100TmaWarpSpecializedILi1ELi1ELi64ELb0ELb0EEEJSG_NS5_IJNSY_ISE_SB_EENSY_ISF_SB_EEEEESH_SI_SH_SI_NS1M_6fusion15FusionCallbacksIS1Q_NS1U_17LinearCombinationISH_fSH_fLNS_15FloatRoundStyleE2EEESG_S1T_JEEENS4_5SM1004TMEM4LOAD26SM100_TMEM_LOAD_32dp32b64xES15_S1F_NS4_39AutoVectorizingCopyWithAssumedAlignmentILi128EEENS4_14SM90_TMA_STOREES1F_S25_S25_EEEvvEEEEvNT_6ParamsE:
        .type           _ZN7cutlass13device_kernelINS_4gemm6kernel13GemmUniversalIN4cute5tupleIJiiiiEEENS1_10collective13CollectiveMmaINS1_35MainloopSm100TmaUmmaWarpSpecializedILi17ELi2ELi4ENS5_IJNS4_1CILi1EEESB_SB_EEEEENS5_IJNSA_ILi128EEENSA_ILi64EEESF_EEENS_12float_e4m3_tENS5_IJlSB_lEEENS_12float_e5m2_tENS5_IJSB_llEEENS4_8TiledMMAINS4_8MMA_AtomIJNS4_10MMA_TraitsINS4_19SM100_MMA_F8F6F4_SSEJSH_SJ_fSE_SF_NS4_17integral_constantINS4_4UMMA5MajorELSR_0EEENSP_ISR_LSR_1EEENSP_INSQ_7ScaleInELSU_0EEESV_EEEEEENS4_6LayoutISC_NS5_IJNSA_ILi0EEESZ_SZ_EEEEENS5_IJNS4_10UnderscoreES12_S12_EEEEENS4_13SM90_TMA_LOADENS4_14ComposedLayoutINS4_7SwizzleILi2ELi4ELi3EEENS4_18smem_ptr_flag_bitsILi8EEENSY_INS5_IJNSA_ILi8EEESF_EEENS5_IJSF_SB_EEEEEEEvNS4_8identityES15_NS16_IS18_S1A_NSY_INS5_IJSF_S1B_EEENS5_IJSB_SF_EEEEEEEvS1G_EENS_8epilogue10collective18CollectiveEpilogueINS1M_23Sm100TmaWarpSpecializedILi1ELi1ELi64ELb0ELb0EEEJSG_NS5_IJNSY_ISE_SB_EENSY_ISF_SB_EEEEESH_SI_SH_SI_NS1M_6fusion15FusionCallbacksIS1Q_NS1U_17LinearCombinationISH_fSH_fLNS_15FloatRoundStyleE2EEESG_S1T_JEEENS4_5SM1004TMEM4LOAD26SM100_TMEM_LOAD_32dp32b64xES15_S1F_NS4_39AutoVectorizingCopyWithAssumedAlignmentILi128EEENS4_14SM90_TMA_STOREES1F_S25_S25_EEEvvEEEEvNT_6ParamsE,@function
        .size           _ZN7cutlass13device_kernelINS_4gemm6kernel13GemmUniversalIN4cute5tupleIJiiiiEEENS1_10collective13CollectiveMmaINS1_35MainloopSm100TmaUmmaWarpSpecializedILi17ELi2ELi4ENS5_IJNS4_1CILi1EEESB_SB_EEEEENS5_IJNSA_ILi128EEENSA_ILi64EEESF_EEENS_12float_e4m3_tENS5_IJlSB_lEEENS_12float_e5m2_tENS5_IJSB_llEEENS4_8TiledMMAINS4_8MMA_AtomIJNS4_10MMA_TraitsINS4_19SM100_MMA_F8F6F4_SSEJSH_SJ_fSE_SF_NS4_17integral_constantINS4_4UMMA5MajorELSR_0EEENSP_ISR_LSR_1EEENSP_INSQ_7ScaleInELSU_0EEESV_EEEEEENS4_6LayoutISC_NS5_IJNSA_ILi0EEESZ_SZ_EEEEENS5_IJNS4_10UnderscoreES12_S12_EEEEENS4_13SM90_TMA_LOADENS4_14ComposedLayoutINS4_7SwizzleILi2ELi4ELi3EEENS4_18smem_ptr_flag_bitsILi8EEENSY_INS5_IJNSA_ILi8EEESF_EEENS5_IJSF_SB_EEEEEEEvNS4_8identityES15_NS16_IS18_S1A_NSY_INS5_IJSF_S1B_EEENS5_IJSB_SF_EEEEEEEvS1G_EENS_8epilogue10collective18CollectiveEpilogueINS1M_23Sm100TmaWarpSpecializedILi1ELi1ELi64ELb0ELb0EEEJSG_NS5_IJNSY_ISE_SB_EENSY_ISF_SB_EEEEESH_SI_SH_SI_NS1M_6fusion15FusionCallbacksIS1Q_NS1U_17LinearCombinationISH_fSH_fLNS_15FloatRoundStyleE2EEESG_S1T_JEEENS4_5SM1004TMEM4LOAD26SM100_TMEM_LOAD_32dp32b64xES15_S1F_NS4_39AutoVectorizingCopyWithAssumedAlignmentILi128EEENS4_14SM90_TMA_STOREES1F_S25_S25_EEEvvEEEEvNT_6ParamsE,(.L_x_168 - _ZN7cutlass13device_kernelINS_4gemm6kernel13GemmUniversalIN4cute5tupleIJiiiiEEENS1_10collective13CollectiveMmaINS1_35MainloopSm100TmaUmmaWarpSpecializedILi17ELi2ELi4ENS5_IJNS4_1CILi1EEESB_SB_EEEEENS5_IJNSA_ILi128EEENSA_ILi64EEESF_EEENS_12float_e4m3_tENS5_IJlSB_lEEENS_12float_e5m2_tENS5_IJSB_llEEENS4_8TiledMMAINS4_8MMA_AtomIJNS4_10MMA_TraitsINS4_19SM100_MMA_F8F6F4_SSEJSH_SJ_fSE_SF_NS4_17integral_constantINS4_4UMMA5MajorELSR_0EEENSP_ISR_LSR_1EEENSP_INSQ_7ScaleInELSU_0EEESV_EEEEEENS4_6LayoutISC_NS5_IJNSA_ILi0EEESZ_SZ_EEEEENS5_IJNS4_10UnderscoreES12_S12_EEEEENS4_13SM90_TMA_LOADENS4_14ComposedLayoutINS4_7SwizzleILi2ELi4ELi3EEENS4_18smem_ptr_flag_bitsILi8EEENSY_INS5_IJNSA_ILi8EEESF_EEENS5_IJSF_SB_EEEEEEEvNS4_8identityES15_NS16_IS18_S1A_NSY_INS5_IJSF_S1B_EEENS5_IJSB_SF_EEEEEEEvS1G_EENS_8epilogue10collective18CollectiveEpilogueINS1M_23Sm100TmaWarpSpecializedILi1ELi1ELi64ELb0ELb0EEEJSG_NS5_IJNSY_ISE_SB_EENSY_ISF_SB_EEEEESH_SI_SH_SI_NS1M_6fusion15FusionCallbacksIS1Q_NS1U_17LinearCombinationISH_fSH_fLNS_15FloatRoundStyleE2EEESG_S1T_JEEENS4_5SM1004TMEM4LOAD26SM100_TMEM_LOAD_32dp32b64xES15_S1F_NS4_39AutoVectorizingCopyWithAssumedAlignmentILi128EEENS4_14SM90_TMA_STOREES1F_S25_S25_EEEvvEEEEvNT_6ParamsE)
        .other          _ZN7cutlass13device_kernelINS_4gemm6kernel13GemmUniversalIN4cute5tupleIJiiiiEEENS1_10collective13CollectiveMmaINS1_35MainloopSm100TmaUmmaWarpSpecializedILi17ELi2ELi4ENS5_IJNS4_1CILi1EEESB_SB_EEEEENS5_IJNSA_ILi128EEENSA_ILi64EEESF_EEENS_12float_e4m3_tENS5_IJlSB_lEEENS_12float_e5m2_tENS5_IJSB_llEEENS4_8TiledMMAINS4_8MMA_AtomIJNS4_10MMA_TraitsINS4_19SM100_MMA_F8F6F4_SSEJSH_SJ_fSE_SF_NS4_17integral_constantINS4_4UMMA5MajorELSR_0EEENSP_ISR_LSR_1EEENSP_INSQ_7ScaleInELSU_0EEESV_EEEEEENS4_6LayoutISC_NS5_IJNSA_ILi0EEESZ_SZ_EEEEENS5_IJNS4_10UnderscoreES12_S12_EEEEENS4_13SM90_TMA_LOADENS4_14ComposedLayoutINS4_7SwizzleILi2ELi4ELi3EEENS4_18smem_ptr_flag_bitsILi8EEENSY_INS5_IJNSA_ILi8EEESF_EEENS5_IJSF_SB_EEEEEEEvNS4_8identityES15_NS16_IS18_S1A_NSY_INS5_IJSF_S1B_EEENS5_IJSB_SF_EEEEEEEvS1G_EENS_8epilogue10collective18CollectiveEpilogueINS1M_23Sm100TmaWarpSpecializedILi1ELi1ELi64ELb0ELb0EEEJSG_NS5_IJNSY_ISE_SB_EENSY_ISF_SB_EEEEESH_SI_SH_SI_NS1M_6fusion15FusionCallbacksIS1Q_NS1U_17LinearCombinationISH_fSH_fLNS_15FloatRoundStyleE2EEESG_S1T_JEEENS4_5SM1004TMEM4LOAD26SM100_TMEM_LOAD_32dp32b64xES15_S1F_NS4_39AutoVectorizingCopyWithAssumedAlignmentILi128EEENS4_14SM90_TMA_STOREES1F_S25_S25_EEEvvEEEEvNT_6ParamsE,@"STO_CUDA_ENTRY STV_DEFAULT"
_ZN7cutlass13device_kernelINS_4gemm6kernel13GemmUniversalIN4cute5tupleIJiiiiEEENS1_10collective13CollectiveMmaINS1_35MainloopSm100TmaUmmaWarpSpecializedILi17ELi2ELi4ENS5_IJNS4_1CILi1EEESB_SB_EEEEENS5_IJNSA_ILi128EEENSA_ILi64EEESF_EEENS_12float_e4m3_tENS5_IJlSB_lEEENS_12float_e5m2_tENS5_IJSB_llEEENS4_8TiledMMAINS4_8MMA_AtomIJNS4_10MMA_TraitsINS4_19SM100_MMA_F8F6F4_SSEJSH_SJ_fSE_SF_NS4_17integral_constantINS4_4UMMA5MajorELSR_0EEENSP_ISR_LSR_1EEENSP_INSQ_7ScaleInELSU_0EEESV_EEEEEENS4_6LayoutISC_NS5_IJNSA_ILi0EEESZ_SZ_EEEEENS5_IJNS4_10UnderscoreES12_S12_EEEEENS4_13SM90_TMA_LOADENS4_14ComposedLayoutINS4_7SwizzleILi2ELi4ELi3EEENS4_18smem_ptr_flag_bitsILi8EEENSY_INS5_IJNSA_ILi8EEESF_EEENS5_IJSF_SB_EEEEEEEvNS4_8identityES15_NS16_IS18_S1A_NSY_INS5_IJSF_S1B_EEENS5_IJSB_SF_EEEEEEEvS1G_EENS_8epilogue10collective18CollectiveEpilogueINS1M_23Sm100TmaWarpSpecializedILi1ELi1ELi64ELb0ELb0EEEJSG_NS5_IJNSY_ISE_SB_EENSY_ISF_SB_EEEEESH_SI_SH_SI_NS1M_6fusion15FusionCallbacksIS1Q_NS1U_17LinearCombinationISH_fSH_fLNS_15FloatRoundStyleE2EEESG_S1T_JEEENS4_5SM1004TMEM4LOAD26SM100_TMEM_LOAD_32dp32b64xES15_S1F_NS4_39AutoVectorizingCopyWithAssumedAlignmentILi128EEENS4_14SM90_TMA_STOREES1F_S25_S25_EEEvvEEEEvNT_6ParamsE:
[----:B------:R-:W1:Y:S01]  /*0000*/  LDC R1, c[0x0][0x37c] ;  /* 0x0000df00ff017b82 */ /* 0x000e620000000800 */
[----:B------:R-:W2:Y:S01]  /*0010*/  S2R R166, SR_TID.X ;  /* 0x0000000000a67919 */ /* 0x000ea20000002100 */
[----:B------:R-:W3:Y:S01]  /*0020*/  LDCU.64 UR4, c[0x0][0x890] ;  /* 0x00011200ff0477ac */ /* 0x000ee20008000a00 */
[----:B------:R-:W-:Y:S02]  /*0030*/  PRMT R164, RZ, 0x7610, R164 ;  /* 0x00007610ffa47816 */ /* 0x000fe400000000a4 */
[----:B------:R-:W-:Y:S01]  /*0040*/  ELECT P5, URZ, PT ;  /* 0x0000000000ff782f */ /* 0x000fe200038a0000 */
[----:B------:R-:W4:Y:S01]  /*0050*/  LDCU.64 UR40, c[0x0][0x358] ;  /* 0x00006b00ff2877ac */ /* 0x000f220008000a00 */
[----:B---3--:R-:W-:-:S04]  /*0060*/  UISETP.NE.U32.AND UP0, UPT, UR4, URZ, UPT ;  /* 0x000000ff0400728c */ /* 0x008fc8000bf05070 */
[----:B------:R-:W-:Y:S01]  /*0070*/  UISETP.NE.AND.EX UP0, UPT, UR5, URZ, UPT, UP0 ;  /* 0x000000ff0500728c */ /* 0x000fe2000bf05300 */
[----:B--2---:R-:W-:-:S05]  /*0080*/  SHF.R.U32.HI R169, RZ, 0x5, R166 ;  /* 0x00000005ffa97819 */ /* 0x004fca00000116a6 */
[----:B------:R-:W2:Y:S02]  /*0090*/  SHFL.IDX PT, R0, R169, RZ, 0x1f ;  /* 0x00001fffa9007589 */ /* 0x000ea400000e0000 */
[----:B--2---:R-:W-:Y:S01]  /*00a0*/  R2UR UR8, R0 ;  /* 0x00000000000872ca */ /* 0x004fe200000e0000 */
[----:B-1--4-:R-:W-:-:S14]  /*00b0*/  BRA.U UP0, `(.L_x_0) ;  /* 0x00000001002c7547 */ /* 0x012fdc000b800000 */
[----:B------:R-:W1:Y:S02]  /*00c0*/  LDCU.64 UR6, c[0x0][0x888] ;  /* 0x00011100ff0677ac */ /* 0x000e640008000a00 */
[----:B-1----:R-:W-:-:S04]  /*00d0*/  UISETP.NE.U32.AND UP0, UPT, UR6, URZ, UPT ;  /* 0x000000ff0600728c */ /* 0x002fc8000bf05070 */
[----:B------:R-:W-:-:S09]  /*00e0*/  UISETP.NE.AND.EX UP0, UPT, UR7, URZ, UPT, UP0 ;  /* 0x000000ff0700728c */ /* 0x000fd2000bf05300 */
[----:B------:R-:W-:Y:S05]  /*00f0*/  BRA.U !UP0, `(.L_x_1) ;  /* 0x0000000108107547 */ /* 0x000fea000b800000 */
[----:B------:R-:W1:Y:S02]  /*0100*/  LDC.64 R2, c[0x0][0x888] ;  /* 0x00022200ff027b82 */ /* 0x000e640000000a00 */
[----:B-1----:R1:W5:Y:S01]  /*0110*/  LDG.E R81, desc[UR40][R2.64] ;  /* 0x0000002802517981 */ /* 0x002362000c1e1900 */
[----:B------:R-:W-:Y:S01]  /*0120*/  HFMA2 R164, -RZ, RZ, 0, 5.9604644775390625e-08 ;  /* 0x00000001ffa47431 */ /* 0x000fe200000001ff */
[----:B------:R-:W-:Y:S05]  /*0130*/  BRA `(.L_x_0) ;  /* 0x00000000000c7947 */ /* 0x000fea0003800000 */
.L_x_1:
[----:B------:R-:W1:Y:S01]  /*0140*/  LDCU UR6, c[0x0][0x880] ;  /* 0x00011000ff0677ac */ /* 0x000e620008000800 */
[----:B------:R-:W-:Y:S01]  /*0150*/  HFMA2 R164, -RZ, RZ, 0, 5.9604644775390625e-08 ;  /* 0x00000001ffa47431 */ /* 0x000fe200000001ff */
[----:B-1----:R-:W-:-:S07]  /*0160*/  MOV R81, UR6 ;  /* 0x0000000600517c02 */ /* 0x002fce0008000f00 */
.L_x_0:
[----:B------:R-:W2:Y:S02]  /*0170*/  LDCU.64 UR6, c[0x0][0x8b0] ;  /* 0x00011600ff0677ac */ /* 0x000ea40008000a00 */
[----:B--2---:R-:W-:-:S04]  /*0180*/  UISETP.NE.U32.AND UP0, UPT, UR6, URZ, UPT ;  /* 0x000000ff0600728c */ /* 0x004fc8000bf05070 */
[----:B------:R-:W-:-:S09]  /*0190*/  UISETP.NE.AND.EX UP0, UPT, UR7, URZ, UPT, UP0 ;  /* 0x000000ff0700728c */ /* 0x000fd2000bf05300 */
[----:B------:R-:W-:Y:S05]  /*01a0*/  BRA.U UP0, `(.L_x_2) ;  /* 0x0000000100247547 */ /* 0x000fea000b800000 */
[----:B------:R-:W2:Y:S02]  /*01b0*/  LDCU.64 UR6, c[0x0][0x8a8] ;  /* 0x00011500ff0677ac */ /* 0x000ea40008000a00 */
[----:B--2---:R-:W-:-:S04]  /*01c0*/  UISETP.NE.U32.AND UP0, UPT, UR6, URZ, UPT ;  /* 0x000000ff0600728c */ /* 0x004fc8000bf05070 */
[----:B------:R-:W-:-:S09]  /*01d0*/  UISETP.NE.AND.EX UP0, UPT, UR7, URZ, UPT, UP0 ;  /* 0x000000ff0700728c */ /* 0x000fd2000bf05300 */
[----:B------:R-:W-:Y:S05]  /*01e0*/  BRA.U !UP0, `(.L_x_3) ;  /* 0x00000001080c7547 */ /* 0x000fea000b800000 */
[----:B------:R-:W2:Y:S02]  /*01f0*/  LDC.64 R78, c[0x0][0x8a8] ;  /* 0x00022a00ff4e7b82 */ /* 0x000ea40000000a00 */
[----:B--2---:R2:W5:Y:S01]  /*0200*/  LDG.E R78, desc[UR40][R78.64] ;  /* 0x000000284e4e7981 */ /* 0x004562000c1e1900 */
[----:B------:R-:W-:Y:S05]  /*0210*/  BRA `(.L_x_2) ;  /* 0x0000000000087947 */ /* 0x000fea0003800000 */
.L_x_3:
[----:B------:R-:W2:Y:S02]  /*0220*/  LDCU UR6, c[0x0][0x8a0] ;  /* 0x00011400ff0677ac */ /* 0x000ea40008000800 */
[----:B--2---:R-:W-:Y:S02]  /*0230*/  MOV R78, UR6 ;  /* 0x00000006004e7c02 */ /* 0x004fe40008000f00 */
.L_x_2:
[----:B------:R-:W-:Y:S01]  /*0240*/  IMAD.U32 R0, RZ, RZ, UR8 ;  /* 0x00000008ff007e24 */ /* 0x000fe2000f8e00ff */
[----:B------:R-:W-:Y:S04]  /*0250*/  BSSY.RECONVERGENT B0, `(.L_x_4) ;  /* 0x000000c000007945 */ /* 0x000fe80003800200 */
[C---:B------:R-:W-:Y:S02]  /*0260*/  ISETP.NE.OR P1, PT, R0.reuse, 0x1, !P5 ;  /* 0x000000010000780c */ /* 0x040fe40006f25670 */
[----:B------:R-:W-:-:S11]  /*0270*/  ISETP.NE.OR P0, PT, R0, 0x3, !P5 ;  /* 0x000000030000780c */ /* 0x000fd60006f05670 */
[----:B------:R-:W-:Y:S05]  /*0280*/  @P1 BRA `(.L_x_5) ;  /* 0x0000000000201947 */ /* 0x000fea0003800000 */
[----:B------:R-:W3:Y:S02]  /*0290*/  LDCU.64 UR6, c[0x0][0x348] ;  /* 0x00006900ff0677ac */ /* 0x000ee40008000a00 */
[----:B---3--:R-:W-:Y:S02]  /*02a0*/  UIADD3 UR10, UP1, UPT, UR6, 0x80, URZ ;  /* 0x00000080060a7890 */ /* 0x008fe4000ff3e0ff */
[----:B------:R-:W-:Y:S02]  /*02b0*/  UIADD3 UR6, UP0, UPT, UR6, 0x180, URZ ;  /* 0x0000018006067890 */ /* 0x000fe4000ff1e0ff */
[----:B------:R-:W-:Y:S02]  /*02c0*/  UIADD3.X UR11, UPT, UPT, URZ, UR7, URZ, UP1, !UPT ;  /* 0x00000007ff0b7290 */ /* 0x000fe40008ffe4ff */
[----:B------:R-:W-:-:S07]  /*02d0*/  UIADD3.X UR7, UPT, UPT, URZ, UR7, URZ, UP0, !UPT ;  /* 0x00000007ff077290 */ /* 0x000fce00087fe4ff */
[----:B------:R3:W-:Y:S02]  /*02e0*/  UTMACCTL.PF [UR10] ;  /* 0x000000000a0079b9 */ /* 0x0007e40008040000 */
[----:B------:R3:W-:Y:S02]  /*02f0*/  UTMACCTL.PF [UR6] ;  /* 0x00000000060079b9 */ /* 0x0007e40008040000 */
[----:B---3--:R-:W-:Y:S01]  /*0300*/  NOP ;  /* 0x0000000000007918 */ /* 0x008fe20000000000 */
.L_x_5:
[----:B------:R-:W-:Y:S05]  /*0310*/  BSYNC.RECONVERGENT B0 ;  /* 0x0000000000007941 */ /* 0x000fea0003800200 */
.L_x_4:
[----:B------:R-:W-:Y:S04]  /*0320*/  BSSY.RECONVERGENT B0, `(.L_x_6) ;  /* 0x000000a000007945 */ /* 0x000fe80003800200 */
        /* <DEDUP_REMOVED lines=9> */
.L_x_7:
[----:B------:R-:W-:Y:S05]  /*03c0*/  BSYNC.RECONVERGENT B0 ;  /* 0x0000000000007941 */ /* 0x000fea0003800200 */
.L_x_6:
[----:B------:R-:W3:Y:S01]  /*03d0*/  LDCU.64 UR6, c[0x0][0x888] ;  /* 0x00011100ff0677ac */ /* 0x000ee20008000a00 */
[----:B------:R-:W-:Y:S02]  /*03e0*/  UISETP.EQ.U32.AND UP1, UPT, UR4, URZ, UPT ;  /* 0x000000ff0400728c */ /* 0x000fe4000bf22070 */
[----:B------:R-:W-:Y:S02]  /*03f0*/  UPLOP3.LUT UP2, UPT, UPT, UPT, UPT, 0x80, 0x8 ;  /* 0x000000000008789c */ /* 0x000fe40003f4f070 */
[----:B---3--:R-:W-:-:S04]  /*0400*/  UISETP.NE.U32.AND UP0, UPT, UR6, URZ, UPT ;  /* 0x000000ff0600728c */ /* 0x008fc8000bf05070 */
[----:B------:R-:W-:-:S04]  /*0410*/  UISETP.NE.AND.EX UP0, UPT, UR7, URZ, UPT, UP0 ;  /* 0x000000ff0700728c */ /* 0x000fc8000bf05300 */
[----:B------:R-:W-:-:S04]  /*0420*/  UISETP.EQ.OR.EX UP3, UPT, UR5, URZ, !UP0, UP1 ;  /* 0x000000ff0500728c */ /* 0x000fc8000c762710 */
[----:B------:R-:W-:-:S05]  /*0430*/  UP2UR UR44, UPR, URZ, 0x8 ;  /* 0x00000008ff2c7883 */ /* 0x000fca0008000000 */
[----:B------:R-:W-:Y:S07]  /*0440*/  BRA.U !UP3, `(.L_x_8) ;  /* 0x000000010b207547 */ /* 0x000fee000b800000 */
[----:B------:R-:W-:Y:S01]  /*0450*/  UISETP.NE.U32.AND UP2, UPT, UR4, URZ, UPT ;  /* 0x000000ff0400728c */ /* 0x000fe2000bf45070 */
[----:B-----5:R-:W-:Y:S01]  /*0460*/  FSETP.NEU.AND P0, PT, R81, RZ, PT ;  /* 0x000000ff5100720b */ /* 0x020fe20003f0d000 */
[----:B------:R-:W-:Y:S02]  /*0470*/  USEL UR4, URZ, 0xffffffff, UP0 ;  /* 0xffffffffff047887 */ /* 0x000fe40008000000 */
[----:B------:R-:W-:-:S10]  /*0480*/  UISETP.NE.AND.EX UP2, UPT, UR5, URZ, UPT, UP2 ;  /* 0x000000ff0500728c */ /* 0x000fd4000bf45320 */
[----:B------:R-:W-:Y:S01]  /*0490*/  VOTEU.ANY UP1, P0 ;  /* 0x0000000000ff7886 */ /* 0x000fe20000020100 */
[----:B------:R-:W-:-:S04]  /*04a0*/  @!UP2 USEL UR4, URZ, 0xffffffff, UP1 ;  /* 0xffffffffff04a887 */ /* 0x000fc80008800000 */
[----:B------:R-:W-:-:S04]  /*04b0*/  ULOP3.LUT UR4, UR4, 0x1, URZ, 0xc0, !UPT ;  /* 0x0000000104047892 */ /* 0x000fc8000f8ec0ff */
[----:B------:R-:W-:-:S11]  /*04c0*/  UISETP.NE.U32.AND UP2, UPT, UR4, 0x1, UPT ;  /* 0x000000010400788c */ /* 0x000fd6000bf45070 */
.L_x_8:
[----:B-1----:R-:W1:Y:S01]  /*04d0*/  SHFL.IDX PT, R2, R169, RZ, 0x1f ;  /* 0x00001fffa9027589 */ /* 0x002e6200000e0000 */
[----:B------:R-:W-:-:S04]  /*04e0*/  UISETP.NE.AND UP1, UPT, UR8, 0x2, UPT ;  /* 0x000000020800788c */ /* 0x000fc8000bf25270 */
[----:B------:R-:W-:Y:S01]  /*04f0*/  USEL UR13, URZ, 0x1, UP1 ;  /* 0x00000001ff0d7887 */ /* 0x000fe20008800000 */
[----:B-1----:R-:W-:-:S13]  /*0500*/  ISETP.NE.AND P0, PT, R2, RZ, PT ;  /* 0x000000ff0200720c */ /* 0x002fda0003f05270 */
[----:B------:R-:W-:Y:S05]  /*0510*/  @P0 BRA `(.L_x_9) ;  /* 0x0000000000bc0947 */ /* 0x000fea0003800000 */
[----:B------:R-:W-:Y:S01]  /*0520*/  ELECT P0, URZ, PT ;  /* 0x0000000000ff782f */ /* 0x000fe20003800000 */
[----:B------:R-:W-:-:S12]  /*0530*/  BSSY.RECONVERGENT B0, `(.L_x_9) ;  /* 0x000002d000007945 */ /* 0x000fd80003800200 */
[----:B------:R-:W-:Y:S05]  /*0540*/  @!P0 BRA `(.L_x_10) ;  /* 0x0000000000ac8947 */ /* 0x000fea0003800000 */
[----:B------:R-:W1:Y:S01]  /*0550*/  S2UR UR5, SR_CgaCtaId ;  /* 0x00000000000579c3 */ /* 0x000e620000008800 */
[----:B------:R-:W-:Y:S01]  /*0560*/  UMOV UR6, 0x400 ;  /* 0x0000040000067882 */ /* 0x000fe20000000000 */
[----:B------:R-:W-:Y:S01]  /*0570*/  UMOV UR4, 0x1 ;  /* 0x0000000100047882 */ /* 0x000fe20000000000 */
[----:B-1----:R-:W-:Y:S02]  /*0580*/  ULEA UR5, UR5, UR6, 0x18 ;  /* 0x0000000605057291 */ /* 0x002fe4000f8ec0ff */
[----:B------:R-:W-:-:S04]  /*0590*/  UIADD3 UR6, UPT, UPT, -UR4, 0x100000, URZ ;  /* 0x0010000004067890 */ /* 0x000fc8000fffe1ff */
[----:B------:R-:W-:Y:S02]  /*05a0*/  USHF.L.U32 UR7, UR6, 0xb, URZ ;  /* 0x0000000b06077899 */ /* 0x000fe400080006ff */
[----:B------:R-:W-:Y:S01]  /*05b0*/  USHF.L.U32 UR6, UR6, 0x1, URZ ;  /* 0x0000000106067899 */ /* 0x000fe200080006ff */
[----:B------:R-:W1:Y:S11]  /*05c0*/  FENCE.VIEW.ASYNC.S ;  /* 0x00000000000073c6 */ /* 0x000e760000000000 */
[----:B-1----:R1:W3:Y:S01]  /*05d0*/  SYNCS.EXCH.64 URZ, [UR5], UR6 ;  /* 0x0000000605ff75b2 */ /* 0x0022e20008000100 */
[----:B------:R1:W4:Y:S01]  /*05e0*/  SYNCS.EXCH.64 URZ, [UR5+0x88], UR6 ;  /* 0x0000880605ff75b2 */ /* 0x0003220008000100 */
[----:B------:R1:W1:Y:S01]  /*05f0*/  SYNCS.EXCH.64 URZ, [UR5+0x8], UR6 ;  /* 0x0000080605ff75b2 */ /* 0x0002620008000100 */
        /* <DEDUP_REMOVED lines=31> */
[----:B---34-:R-:W-:Y:S01]  /*07f0*/  NOP ;  /* 0x0000000000007918 */ /* 0x018fe20000000000 */
.L_x_10:
[----:B-1----:R-:W-:Y:S05]  /*0800*/  BSYNC.RECONVERGENT B0 ;  /* 0x0000000000007941 */ /* 0x002fea0003800200 */
.L_x_9:
[----:B------:R-:W1:Y:S01]  /*0810*/  SHFL.IDX PT, R2, R169, RZ, 0x1f ;  /* 0x00001fffa9027589 */ /* 0x000e6200000e0000 */
[----:B------:R-:W-:Y:S01]  /*0820*/  NOP ;  /* 0x0000000000007918 */ /* 0x000fe20000000000 */
[----:B-1----:R-:W-:-:S13]  /*0830*/  ISETP.NE.AND P0, PT, R2, 0x1, PT ;  /* 0x000000010200780c */ /* 0x002fda0003f05270 */
[----:B------:R-:W-:Y:S05]  /*0840*/  @P0 BRA `(.L_x_11) ;  /* 0x0000000000400947 */ /* 0x000fea0003800000 */
[----:B------:R-:W1:Y:S01]  /*0850*/  S2UR UR6, SR_CgaCtaId ;  /* 0x00000000000679c3 */ /* 0x000e620000008800 */
[----:B------:R-:W-:Y:S01]  /*0860*/  UMOV UR7, 0x400 ;  /* 0x0000040000077882 */ /* 0x000fe20000000000 */
[----:B------:R-:W-:Y:S01]  /*0870*/  UMOV UR5, 0x20 ;  /* 0x0000002000057882 */ /* 0x000fe20000000000 */
[----:B------:R-:W-:Y:S01]  /*0880*/  UMOV UR4, 0x80 ;  /* 0x0000008000047882 */ /* 0x000fe20000000000 */
[----:B------:R-:W-:-:S04]  /*0890*/  UIADD3 UR10, UPT, UPT, -UR5, 0x100000, URZ ;  /* 0x00100000050a7890 */ /* 0x000fc8000fffe1ff */
[----:B------:R-:W-:Y:S02]  /*08a0*/  USHF.L.U32 UR11, UR10, 0xb, URZ ;  /* 0x0000000b0a0b7899 */ /* 0x000fe400080006ff */
[----:B------:R-:W-:Y:S02]  /*08b0*/  USHF.L.U32 UR10, UR10, 0x1, URZ ;  /* 0x000000010a0a7899 */ /* 0x000fe400080006ff */
[----:B------:R-:W-:-:S04]  /*08c0*/  UIADD3 UR4, UPT, UPT, -UR4, 0x100000, URZ ;  /* 0x0010000004047890 */ /* 0x000fc8000fffe1ff */
[----:B------:R-:W-:Y:S02]  /*08d0*/  USHF.L.U32 UR5, UR4, 0xb, URZ ;  /* 0x0000000b04057899 */ /* 0x000fe400080006ff */
[----:B------:R-:W-:Y:S01]  /*08e0*/  USHF.L.U32 UR4, UR4, 0x1, URZ ;  /* 0x0000000104047899 */ /* 0x000fe200080006ff */
[----:B------:R-:W-:Y:S01]  /*08f0*/  ELECT P0, URZ, PT ;  /* 0x0000000000ff782f */ /* 0x000fe20003800000 */
[----:B-1----:R-:W-:Y:S01]  /*0900*/  ULEA UR6, UR6, UR7, 0x18 ;  /* 0x0000000706067291 */ /* 0x002fe2000f8ec0ff */
[----:B------:R-:W1:Y:S11]  /*0910*/  FENCE.VIEW.ASYNC.S ;  /* 0x00000000000073c6 */ /* 0x000e760000000000 */
[----:B-1----:R1:W3:Y:S01]  /*0920*/  SYNCS.EXCH.64 URZ, [UR6+0x110], UR10 ;  /* 0x0001100a06ff75b2 */ /* 0x0022e20008000100 */
[----:B------:R1:W4:Y:S01]  /*0930*/  SYNCS.EXCH.64 URZ, [UR6+0x118], UR4 ;  /* 0x0001180406ff75b2 */ /* 0x0003220008000100 */
[----:B------:R-:W-:Y:S01]  /*0940*/  NOP ;  /* 0x0000000000007918 */ /* 0x000fe20000000000 */
.L_x_11:
[----:B------:R-:W2:Y:S01]  /*0950*/  SHFL.IDX PT, R2, R169, RZ, 0x1f ;  /* 0x00001fffa9027589 */ /* 0x000ea200000e0000 */
[----:B------:R-:W-:Y:S01]  /*0960*/  NOP ;  /* 0x0000000000007918 */ /* 0x000fe20000000000 */
[----:B--2---:R-:W-:-:S13]  /*0970*/  ISETP.NE.AND P0, PT, R2, 0x3, PT ;  /* 0x000000030200780c */ /* 0x004fda0003f05270 */
[----:B------:R-:W-:Y:S05]  /*0980*/  @P0 BRA `(.L_x_12) ;  /* 0x0000000000300947 */ /* 0x000fea0003800000 */
[----:B-1----:R-:W1:Y:S01]  /*0990*/  S2UR UR5, SR_CgaCtaId ;  /* 0x00000000000579c3 */ /* 0x002e620000008800 */
[----:B------:R-:W-:Y:S01]  /*09a0*/  UMOV UR6, 0x400 ;  /* 0x0000040000067882 */ /* 0x000fe20000000000 */
[----:B------:R-:W-:Y:S01]  /*09b0*/  UMOV UR4, 0x20 ;  /* 0x0000002000047882 */ /* 0x000fe20000000000 */
[----:B------:R-:W-:Y:S01]  /*09c0*/  ELECT P0, URZ, PT ;  /* 0x0000000000ff782f */ /* 0x000fe20003800000 */
[----:B-1----:R-:W-:Y:S02]  /*09d0*/  ULEA UR5, UR5, UR6, 0x18 ;  /* 0x0000000605057291 */ /* 0x002fe4000f8ec0ff */
[----:B------:R-:W-:-:S04]  /*09e0*/  UIADD3 UR6, UPT, UPT, -UR4, 0x100000, URZ ;  /* 0x0010000004067890 */ /* 0x000fc8000fffe1ff */
[----:B------:R-:W-:Y:S02]  /*09f0*/  USHF.L.U32 UR7, UR6, 0xb, URZ ;  /* 0x0000000b06077899 */ /* 0x000fe400080006ff */
[----:B------:R-:W-:Y:S01]  /*0a00*/  USHF.L.U32 UR6, UR6, 0x1, URZ ;  /* 0x0000000106067899 */ /* 0x000fe200080006ff */
[----:B------:R-:W1:Y:S11]  /*0a10*/  FENCE.VIEW.ASYNC.S ;  /* 0x00000000000073c6 */ /* 0x000e760000000000 */
[----:B-1----:R2:W1:Y:S01]  /*0a20*/  SYNCS.EXCH.64 URZ, [UR5+0x120], UR6 ;  /* 0x0001200605ff75b2 */ /* 0x0024620008000100 */
[----:B------:R2:W1:Y:S02]  /*0a30*/  SYNCS.EXCH.64 URZ, [UR5+0x128], UR6 ;  /* 0x0001280605ff75b2 */ /* 0x0004640008000100 */
[----:B--2---:R-:W-:Y:S01]  /*0a40*/  NOP ;  /* 0x0000000000007918 */ /* 0x004fe20000000000 */
.L_x_12:
[----:B------:R-:W2:Y:S01]  /*0a50*/  SHFL.IDX PT, R2, R169, RZ, 0x1f ;  /* 0x00001fffa9027589 */ /* 0x000ea200000e0000 */
[----:B------:R-:W-:Y:S01]  /*0a60*/  NOP ;  /* 0x0000000000007918 */ /* 0x000fe20000000000 */
[----:B--2---:R-:W-:-:S13]  /*0a70*/  ISETP.NE.AND P0, PT, R2, 0x4, PT ;  /* 0x000000040200780c */ /* 0x004fda0003f05270 */
[----:B------:R-:W-:Y:S05]  /*0a80*/  @P0 BRA `(.L_x_13) ;  /* 0x00000000004c0947 */ /* 0x000fea0003800000 */
[----:B-1----:R-:W1:Y:S01]  /*0a90*/  S2UR UR5, SR_CgaCtaId ;  /* 0x00000000000579c3 */ /* 0x002e620000008800 */
[----:B------:R-:W-:Y:S01]  /*0aa0*/  UMOV UR7, 0x100 ;  /* 0x0000010000077882 */ /* 0x000fe20000000000 */
[----:B------:R-:W-:Y:S01]  /*0ab0*/  UMOV UR6, 0x400 ;  /* 0x0000040000067882 */ /* 0x000fe20000000000 */
[----:B------:R-:W-:Y:S01]  /*0ac0*/  USEL UR7, UR7, 0xe0, UP2 ;  /* 0x000000e007077887 */ /* 0x000fe20009000000 */
[----:B------:R-:W-:Y:S01]  /*0ad0*/  UMOV UR4, 0x1 ;  /* 0x0000000100047882 */ /* 0x000fe20000000000 */
[----:B------:R-:W-:Y:S01]  /*0ae0*/  ELECT P0, URZ, PT ;  /* 0x0000000000ff782f */ /* 0x000fe20003800000 */
[----:B------:R-:W-:-:S04]  /*0af0*/  UIADD3 UR10, UPT, UPT, -UR4, 0x100000, URZ ;  /* 0x00100000040a7890 */ /* 0x000fc8000fffe1ff */
[----:B------:R-:W-:Y:S02]  /*0b00*/  USHF.L.U32 UR11, UR10, 0xb, URZ ;  /* 0x0000000b0a0b7899 */ /* 0x000fe400080006ff */
[----:B------:R-:W-:Y:S02]  /*0b10*/  USHF.L.U32 UR10, UR10, 0x1, URZ ;  /* 0x000000010a0a7899 */ /* 0x000fe400080006ff */
[----:B-1----:R-:W-:Y:S02]  /*0b20*/  ULEA UR5, UR5, UR6, 0x18 ;  /* 0x0000000605057291 */ /* 0x002fe4000f8ec0ff */
[----:B------:R-:W-:-:S04]  /*0b30*/  UIADD3 UR6, UPT, UPT, -UR7, 0x100000, URZ ;  /* 0x0010000007067890 */ /* 0x000fc8000fffe1ff */
[----:B------:R-:W-:Y:S02]  /*0b40*/  USHF.L.U32 UR7, UR6, 0xb, URZ ;  /* 0x0000000b06077899 */ /* 0x000fe400080006ff */
[----:B------:R-:W-:Y:S01]  /*0b50*/  USHF.L.U32 UR6, UR6, 0x1, URZ ;  /* 0x0000000106067899 */ /* 0x000fe200080006ff */
[----:B------:R-:W1:Y:S03]  /*0b60*/  FENCE.VIEW.ASYNC.S ;  /* 0x00000000000073c6 */ /* 0x000e660000000000 */
[----:B-1----:R2:W1:Y:S08]  /*0b70*/  SYNCS.EXCH.64 URZ, [UR5+0x130], UR10 ;  /* 0x0001300a05ff75b2 */ /* 0x0024700008000100 */
[----:B------:R2:W1:Y:S01]  /*0b80*/  SYNCS.EXCH.64 URZ, [UR5+0x140], UR6 ;  /* 0x0001400605ff75b2 */ /* 0x0004620008000100 */
[----:B------:R2:W1:Y:S01]  /*0b90*/  SYNCS.EXCH.64 URZ, [UR5+0x138], UR10 ;  /* 0x0001380a05ff75b2 */ /* 0x0004620008000100 */
[----:B------:R2:W1:Y:S02]  /*0ba0*/  SYNCS.EXCH.64 URZ, [UR5+0x148], UR6 ;  /* 0x0001480605ff75b2 */ /* 0x0004640008000100 */
[----:B--2---:R-:W-:Y:S01]  /*0bb0*/  NOP ;  /* 0x0000000000007918 */ /* 0x004fe20000000000 */
.L_x_13:
[----:B------:R-:W2:Y:S01]  /*0bc0*/  SHFL.IDX PT, R2, R169, RZ, 0x1f ;  /* 0x00001fffa9027589 */ /* 0x000ea200000e0000 */
[----:B------:R-:W-:Y:S01]  /*0bd0*/  NOP ;  /* 0x0000000000007918 */ /* 0x000fe20000000000 */
[----:B--2---:R-:W-:-:S13]  /*0be0*/  ISETP.NE.AND P0, PT, R2, 0x5, PT ;  /* 0x000000050200780c */ /* 0x004fda0003f05270 */
[----:B------:R-:W-:Y:S05]  /*0bf0*/  @P0 BRA `(.L_x_14) ;  /* 0x0000000000580947 */ /* 0x000fea0003800000 */
[----:B-1----:R-:W1:Y:S01]  /*0c00*/  S2UR UR6, SR_CgaCtaId ;  /* 0x00000000000679c3 */ /* 0x002e620000008800 */
        /* <DEDUP_REMOVED lines=12> */
[----:B-1----:R2:W1:Y:S01]  /*0cd0*/  SYNCS.EXCH.64 URZ, [UR6+0x150], UR10 ;  /* 0x0001500a06ff75b2 */ /* 0x0024620008000100 */
[----:B------:R2:W1:Y:S01]  /*0ce0*/  SYNCS.EXCH.64 URZ, [UR6+0x170], UR4 ;  /* 0x0001700406ff75b2 */ /* 0x0004620008000100 */
[----:B------:R2:W1:Y:S01]  /*0cf0*/  SYNCS.EXCH.64 URZ, [UR6+0x158], UR10 ;  /* 0x0001580a06ff75b2 */ /* 0x0004620008000100 */
[----:B------:R2:W1:Y:S01]  /*0d00*/  SYNCS.EXCH.64 URZ, [UR6+0x178], UR4 ;  /* 0x0001780406ff75b2 */ /* 0x0004620008000100 */
[----:B------:R2:W1:Y:S01]  /*0d10*/  SYNCS.EXCH.64 URZ, [UR6+0x160], UR10 ;  /* 0x0001600a06ff75b2 */ /* 0x0004620008000100 */
[----:B------:R2:W1:Y:S01]  /*0d20*/  SYNCS.EXCH.64 URZ, [UR6+0x180], UR4 ;  /* 0x0001800406ff75b2 */ /* 0x0004620008000100 */
[----:B------:R2:W1:Y:S01]  /*0d30*/  SYNCS.EXCH.64 URZ, [UR6+0x168], UR10 ;  /* 0x0001680a06ff75b2 */ /* 0x0004620008000100 */
[----:B------:R2:W1:Y:S02]  /*0d40*/  SYNCS.EXCH.64 URZ, [UR6+0x188], UR4 ;  /* 0x0001880406ff75b2 */ /* 0x0004640008000100 */
[----:B--2---:R-:W-:Y:S01]  /*0d50*/  NOP ;  /* 0x0000000000007918 */ /* 0x004fe20000000000 */
.L_x_14:
        /* <DEDUP_REMOVED lines=14> */
[----:B------:R2:W1:Y:S01]  /*0e40*/  SYNCS.EXCH.64 URZ, [UR5+0x1a0], UR6 ;  /* 0x0001a00605ff75b2 */ /* 0x0004620008000100 */
[----:B------:R2:W1:Y:S01]  /*0e50*/  SYNCS.EXCH.64 URZ, [UR5+0x198], UR6 ;  /* 0x0001980605ff75b2 */ /* 0x0004620008000100 */
[----:B------:R2:W1:Y:S02]  /*0e60*/  SYNCS.EXCH.64 URZ, [UR5+0x1a8], UR6 ;  /* 0x0001a80605ff75b2 */ /* 0x0004640008000100 */
[----:B--2---:R-:W-:Y:S01]  /*0e70*/  NOP ;  /* 0x0000000000007918 */ /* 0x004fe20000000000 */
.L_x_15:
[----:B-1----:R-:W1:Y:S01]  /*0e80*/  S2UR UR5, SR_CTAID.X ;  /* 0x00000000000579c3 */ /* 0x002e620000002500 */
[----:B------:R-:W-:-:S05]  /*0e90*/  CS2R.32 R165, SR_CgaSize ;  /* 0x0000000000a57805 */ /* 0x000fca0000008a00 */
[----:B------:R-:W-:-:S05]  /*0ea0*/  IMAD R165, R165, -0xa0, RZ ;  /* 0xffffff60a5a57824 */ /* 0x000fca00078e02ff */
[----:B------:R-:W-:-:S14]  /*0eb0*/  R2UR UR7, R165 ;  /* 0x00000000a50772ca */ /* 0x000fdc00000e0000 */
[----:B------:R-:W2:Y:S01]  /*0ec0*/  LDCU UR7, c[0x0][UR7+0x2b0] ;  /* 0x00005600070777ac */ /* 0x000ea20008000800 */
[----:B------:R-:W-:Y:S01]  /*0ed0*/  NOP ;  /* 0x0000000000007918 */ /* 0x000fe20000000000 */
[----:B------:R-:W-:-:S05]  /*0ee0*/  CS2R.32 R165, SR_CgaSize ;  /* 0x0000000000a57805 */ /* 0x000fca0000008a00 */
[----:B------:R-:W-:-:S05]  /*0ef0*/  IMAD R165, R165, -0xa0, RZ ;  /* 0xffffff60a5a57824 */ /* 0x000fca00078e02ff */
[----:B------:R-:W-:-:S14]  /*0f00*/  R2UR UR6, R165 ;  /* 0x00000000a50672ca */ /* 0x000fdc00000e0000 */
[----:B------:R-:W3:Y:S01]  /*0f10*/  LDCU UR6, c[0x0][UR6+0x2b4] ;  /* 0x00005680060677ac */ /* 0x000ee20008000800 */
[----:B------:R-:W4:Y:S08]  /*0f20*/  S2UR UR4, SR_CTAID.Y ;  /* 0x00000000000479c3 */ /* 0x000f300000002600 */
[----:B------:R-:W3:Y:S01]  /*0f30*/  LDC R9, c[0x0][0xb24] ;  /* 0x0002c900ff097b82 */ /* 0x000ee20000000800 */
[----:B-1----:R-:W-:-:S02]  /*0f40*/  I2FP.F32.U32 R5, UR5 ;  /* 0x0000000500057c45 */ /* 0x002fc40008201000 */
[----:B------:R-:W-:-:S05]  /*0f50*/  CS2R.32 R3, SR_CgaSize ;  /* 0x0000000000037805 */ /* 0x000fca0000008a00 */
[----:B------:R-:W-:-:S06]  /*0f60*/  IMAD R3, R3, -0xa0, RZ ;  /* 0xffffff6003037824 */ /* 0x000fcc00078e02ff */
[----:B------:R-:W1:Y:S01]  /*0f70*/  LDC R3, c[0x0][R3+0x2a0] ;  /* 0x0000a80003037b82 */ /* 0x000e620000000800 */
[----:B------:R-:W-:Y:S01]  /*0f80*/  MOV R165, UR5 ;  /* 0x0000000500a57c02 */ /* 0x000fe20008000f00 */
[----:B--2---:R-:W-:Y:S01]  /*0f90*/  FMUL R5, R5, UR7 ;  /* 0x0000000705057c20 */ /* 0x004fe20008400000 */
[----:B----4-:R-:W-:Y:S02]  /*0fa0*/  I2FP.F32.U32 R4, UR4 ;  /* 0x0000000400047c45 */ /* 0x010fe40008201000 */
[----:B------:R-:W-:-:S05]  /*0fb0*/  CS2R.32 R2, SR_CgaSize ;  /* 0x0000000000027805 */ /* 0x000fca0000008a00 */
[----:B------:R-:W-:-:S06]  /*0fc0*/  IMAD R2, R2, -0xa0, RZ ;  /* 0xffffff6002027824 */ /* 0x000fcc00078e02ff */
[----:B------:R-:W2:Y:S01]  /*0fd0*/  LDC R2, c[0x0][R2+0x2a4] ;  /* 0x0000a90002027b82 */ /* 0x000ea20000000800 */
[----:B------:R-:W4:Y:S01]  /*0fe0*/  F2I.U32.TRUNC.NTZ R154, R5 ;  /* 0x00000005009a7305 */ /* 0x000f22000020f000 */
[----:B------:R-:W-:Y:S01]  /*0ff0*/  MOV R155, UR4 ;  /* 0x00000004009b7c02 */ /* 0x000fe20008000f00 */
[----:B---3--:R-:W-:-:S05]  /*1000*/  FMUL R4, R4, UR6 ;  /* 0x0000000604047c20 */ /* 0x008fca0008400000 */
[----:B------:R-:W-:Y:S01]  /*1010*/  BAR.SYNC.DEFER_BLOCKING 0x0 ;  /* 0x0000000000007b1d */ /* 0x000fe20000010000 */
[----:B------:R-:W-:-:S05]  /*1020*/  ISETP.GE.AND P0, PT, R9, 0x1, PT ;  /* 0x000000010900780c */ /* 0x000fca0003f06270 */
[----:B------:R-:W3:Y:S02]  /*1030*/  F2I.U32.TRUNC.NTZ R143, R4 ;  /* 0x00000004008f7305 */ /* 0x000ee4000020f000 */
[----:B------:R-:W2:Y:S01]  /*1040*/  S2UR UR36, SR_CTAID.Z ;  /* 0x00000000002479c3 */ /* 0x000ea20000002700 */
[----:B----4-:R-:W-:-:S05]  /*1050*/  IADD3 R154, PT, PT, -R154, RZ, RZ ;  /* 0x000000ff9a9a7210 */ /* 0x010fca0007ffe1ff */
[----:B-1----:R-:W-:Y:S01]  /*1060*/  IMAD R154, R3, R154, UR5 ;  /* 0x00000005039a7e24 */ /* 0x002fe2000f8e029a */
[----:B---3--:R-:W-:-:S05]  /*1070*/  IADD3 R143, PT, PT, -R143, RZ, RZ ;  /* 0x000000ff8f8f7210 */ /* 0x008fca0007ffe1ff */
[----:B--2---:R-:W-:Y:S01]  /*1080*/  IMAD R143, R2, R143, UR4 ;  /* 0x00000004028f7e24 */ /* 0x004fe2000f8e028f */
[----:B------:R-:W-:Y:S06]  /*1090*/  @!P0 BRA `(.L_x_16) ;  /* 0x0000000000b88947 */ /* 0x000fec0003800000 */
[----:B------:R-:W1:Y:S01]  /*10a0*/  LDC.64 R4, c[0x0][0xb18] ;  /* 0x0002c600ff047b82 */ /* 0x000e620000000a00 */
[----:B------:R-:W-:-:S07]  /*10b0*/  ISETP.NE.AND P0, PT, R9, 0x1, PT ;  /* 0x000000010900780c */ /* 0x000fce0003f05270 */
[----:B------:R-:W2:Y:S08]  /*10c0*/  LDC R10, c[0x0][0xb0c] ;  /* 0x0002c300ff0a7b82 */ /* 0x000eb00000000800 */
[----:B------:R-:W3:Y:S08]  /*10d0*/  LDC R11, c[0x0][0x370] ;  /* 0x0000dc00ff0b7b82 */ /* 0x000ef00000000800 */
[----:B------:R-:W4:Y:S01]  /*10e0*/  LDC R12, c[0x0][0x374] ;  /* 0x0000dd00ff0c7b82 */ /* 0x000f220000000800 */
[----:B-1----:R-:W-:-:S07]  /*10f0*/  ISETP.NE.AND P1, PT, R4, 0x1, PT ;  /* 0x000000010400780c */ /* 0x002fce0003f25270 */
[----:B------:R-:W3:Y:S01]  /*1100*/  LDC.64 R6, c[0x0][0xb10] ;  /* 0x0002c400ff067b82 */ /* 0x000ee20000000a00 */
[----:B--2---:R-:W-:-:S07]  /*1110*/  ISETP.NE.AND P2, PT, R10, 0x1, PT ;  /* 0x000000010a00780c */ /* 0x004fce0003f45270 */
[----:B------:R-:W1:Y:S08]  /*1120*/  LDC R8, c[0x0][0xb20] ;  /* 0x0002c800ff087b82 */ /* 0x000e700000000800 */
[----:B------:R-:W2:Y:S01]  /*1130*/  LDC.64 R2, c[0x0][0xb28] ;  /* 0x0002ca00ff027b82 */ /* 0x000ea20000000a00 */
[----:B----4-:R-:W-:-:S04]  /*1140*/  IMAD.HI.U32 R13, R12, R5, RZ ;  /* 0x000000050c0d7227 */ /* 0x010fc800078e00ff */
[----:B------:R-:W-:-:S04]  /*1150*/  IMAD.HI.U32 R5, R155, R5, RZ ;  /* 0x000000059b057227 */ /* 0x000fc800078e00ff */
[----:B---3--:R-:W-:-:S04]  /*1160*/  IMAD.HI.U32 R14, R11, R6, RZ ;  /* 0x000000060b0e7227 */ /* 0x008fc800078e00ff */
[----:B------:R-:W-:Y:S01]  /*1170*/  IMAD.HI.U32 R16, R165, R6, RZ ;  /* 0x00000006a5107227 */ /* 0x000fe200078e00ff */
[-C--:B------:R-:W-:Y:S02]  /*1180*/  @P2 SHF.R.U32.HI R11, RZ, R7.reuse, R14 ;  /* 0x00000007ff0b2219 */ /* 0x080fe4000001160e */
[-C--:B-1----:R-:W-:Y:S02]  /*1190*/  @P1 SHF.R.U32.HI R12, RZ, R8.reuse, R13 ;  /* 0x00000008ff0c1219 */ /* 0x082fe4000001160d */
[----:B------:R-:W-:Y:S02]  /*11a0*/  SHF.R.U32.HI R8, RZ, R8, R5 ;  /* 0x00000008ff087219 */ /* 0x000fe40000011605 */
[----:B------:R-:W-:Y:S02]  /*11b0*/  SHF.R.U32.HI R16, RZ, R7, R16 ;  /* 0x00000007ff107219 */ /* 0x000fe40000011610 */
[----:B------:R-:W-:Y:S01]  /*11c0*/  SEL R5, R155, R8, !P1 ;  /* 0x000000089b057207 */ /* 0x000fe20004800000 */
[----:B--2---:R-:W-:Y:S01]  /*11d0*/  IMAD.HI.U32 R14, R12, R2, RZ ;  /* 0x000000020c0e7227 */ /* 0x004fe200078e00ff */
[----:B------:R-:W-:-:S03]  /*11e0*/  SEL R7, R165, R16, !P2 ;  /* 0x00000010a5077207 */ /* 0x000fc60005000000 */
[----:B------:R-:W-:Y:S01]  /*11f0*/  IMAD.HI.U32 R6, R11, R2, RZ ;  /* 0x000000020b067227 */ /* 0x000fe200078e00ff */
[----:B------:R-:W-:-:S04]  /*1200*/  @P0 SHF.R.U32.HI R12, RZ, R3, R14 ;  /* 0x00000003ff0c0219 */ /* 0x000fc8000001160e */
[----:B------:R-:W-:Y:S01]  /*1210*/  @P0 SHF.R.U32.HI R11, RZ, R3, R6 ;  /* 0x00000003ff0b0219 */ /* 0x000fe20000011606 */
[----:B------:R-:W-:-:S04]  /*1220*/  IMAD R12, R12, R9, RZ ;  /* 0x000000090c0c7224 */ /* 0x000fc800078e02ff */
[----:B------:R-:W-:Y:S01]  /*1230*/  IMAD R6, R11, R9, RZ ;  /* 0x000000090b067224 */ /* 0x000fe200078e02ff */
[----:B------:R-:W-:-:S04]  /*1240*/  ISETP.GE.AND P1, PT, R5, R12, PT ;  /* 0x0000000c0500720c */ /* 0x000fc80003f26270 */
[----:B------:R-:W-:Y:S01]  /*1250*/  ISETP.GE.OR P1, PT, R7, R6, P1 ;  /* 0x000000060700720c */ /* 0x000fe20000f26670 */
[----:B------:R-:W-:-:S05]  /*1260*/  IMAD.HI.U32 R6, R5, R2, RZ ;  /* 0x0000000205067227 */ /* 0x000fca00078e00ff */
[----:B------:R-:W-:-:S04]  /*1270*/  SHF.R.U32.HI R6, RZ, R3, R6 ;  /* 0x00000003ff067219 */ /* 0x000fc80000011606 */
[----:B------:R-:W-:-:S03]  /*1280*/  SEL R6, R5, R6, !P0 ;  /* 0x0000000605067207 */ /* 0x000fc60004000000 */
[----:B------:R-:W-:Y:S01]  /*1290*/  @!P1 IMAD.HI.U32 R8, R7, R2, RZ ;  /* 0x0000000207089227 */ /* 0x000fe200078e00ff */
[----:B------:R-:W-:-:S04]  /*12a0*/  IADD3 R2, PT, PT, -R6, RZ, RZ ;  /* 0x000000ff06027210 */ /* 0x000fc80007ffe1ff */
[----:B------:R-:W-:Y:S01]  /*12b0*/  @!P1 SHF.R.U32.HI R8, RZ, R3, R8 ;  /* 0x00000003ff089219 */ /* 0x000fe20000011608 */
[----:B------:R-:W-:-:S03]  /*12c0*/  IMAD R2, R9, R2, R5 ;  /* 0x0000000209027224 */ /* 0x000fc600078e0205 */
[----:B------:R-:W-:Y:S02]  /*12d0*/  @!P1 SEL R3, R7, R8, !P0 ;  /* 0x0000000807039207 */ /* 0x000fe40004000000 */
[----:B------:R-:W-:-:S03]  /*12e0*/  IADD3 R8, PT, PT, -R5, RZ, RZ ;  /* 0x000000ff05087210 */ /* 0x000fc60007ffe1ff */
[--C-:B------:R-:W-:Y:S02]  /*12f0*/  @!P1 IMAD.IADD R6, R6, 0x1, -R3.reuse ;  /* 0x0000000106069824 */ /* 0x100fe400078e0a03 */
[----:B------:R-:W-:Y:S01]  /*1300*/  @!P1 IMAD R3, R2, R11, R3 ;  /* 0x0000000b02039224 */ /* 0x000fe200078e0203 */
[----:B------:R-:W-:Y:S01]  /*1310*/  IADD3 R2, PT, PT, -R7, RZ, RZ ;  /* 0x000000ff07027210 */ /* 0x000fe20007ffe1ff */
[----:B------:R-:W-:Y:S02]  /*1320*/  @!P1 IMAD R5, R6, R9, R7 ;  /* 0x0000000906059224 */ /* 0x000fe400078e0207 */
[----:B------:R-:W-:Y:S02]  /*1330*/  IMAD R8, R4, R8, R155 ;  /* 0x0000000804087224 */ /* 0x000fe400078e029b */
[----:B------:R-:W-:Y:S02]  /*1340*/  @!P1 IMAD.MOV.U32 R7, RZ, RZ, R3 ;  /* 0x000000ffff079224 */ /* 0x000fe400078e0003 */
[----:B------:R-:W-:-:S02]  /*1350*/  IMAD R2, R10, R2, R165 ;  /* 0x000000020a027224 */ /* 0x000fc400078e02a5 */
[----:B------:R-:W-:Y:S02]  /*1360*/  IMAD R155, R5, R4, R8 ;  /* 0x00000004059b7224 */ /* 0x000fe400078e0208 */
[----:B------:R-:W-:Y:S02]  /*1370*/  IMAD R165, R7, R10, R2 ;  /* 0x0000000a07a57224 */ /* 0x000fe400078e0202 */
.L_x_16:
[----:B------:R-:W1:Y:S01]  /*1380*/  LDCU UR4, c[0x0][0xb30] ;  /* 0x00016600ff0477ac */ /* 0x000e620008000800 */
[----:B------:R-:W2:Y:S08]  /*1390*/  S2UR UR37, SR_CgaCtaId ;  /* 0x00000000002579c3 */ /* 0x000eb00000008800 */
[----:B------:R-:W3:Y:S01]  /*13a0*/  LDC R72, c[0x0][0xb24] ;  /* 0x0002c900ff487b82 */ /* 0x000ee20000000800 */
[----:B-1----:R-:W-:-:S09]  /*13b0*/  UISETP.NE.AND UP1, UPT, UR4, 0x1, UPT ;  /* 0x000000010400788c */ /* 0x002fd2000bf25270 */
[----:B--2---:R-:W-:Y:S05]  /*13c0*/  BRA.U UP1, `(.L_x_17) ;  /* 0x0000000101407547 */ /* 0x004fea000b800000 */
[----:B------:R-:W1:Y:S08]  /*13d0*/  LDC.64 R4, c[0x0][0xb10] ;  /* 0x0002c400ff047b82 */ /* 0x000e700000000a00 */
[----:B------:R-:W2:Y:S08]  /*13e0*/  LDC.64 R2, c[0x0][0xb18] ;  /* 0x0002c600ff027b82 */ /* 0x000eb00000000a00 */
[----:B------:R-:W4:Y:S08]  /*13f0*/  LDC R6, c[0x0][0xb20] ;  /* 0x0002c800ff067b82 */ /* 0x000f300000000800 */
[----:B------:R-:W3:Y:S01]  /*1400*/  LDC R8, c[0x0][0xb0c] ;  /* 0x0002c300ff087b82 */ /* 0x000ee20000000800 */
[----:B-1----:R-:W-:-:S05]  /*1410*/  IMAD.HI.U32 R4, R165, R4, RZ ;  /* 0x00000004a5047227 */ /* 0x002fca00078e00ff */
[----:B------:R-:W-:Y:S01]  /*1420*/  SHF.R.U32.HI R4, RZ, R5, R4 ;  /* 0x00000005ff047219 */ /* 0x000fe20000011604 */
[----:B--2---:R-:W-:Y:S01]  /*1430*/  IMAD.HI.U32 R3, R155, R3, RZ ;  /* 0x000000039b037227 */ /* 0x004fe200078e00ff */
[----:B------:R-:W-:-:S04]  /*1440*/  ISETP.NE.AND P0, PT, R2, 0x1, PT ;  /* 0x000000010200780c */ /* 0x000fc80003f05270 */
[----:B----4-:R-:W-:-:S04]  /*1450*/  SHF.R.U32.HI R6, RZ, R6, R3 ;  /* 0x00000006ff067219 */ /* 0x010fc80000011603 */
[----:B------:R-:W-:Y:S02]  /*1460*/  SEL R3, R155, R6, !P0 ;  /* 0x000000069b037207 */ /* 0x000fe40004000000 */
[----:B---3--:R-:W-:-:S04]  /*1470*/  ISETP.NE.AND P1, PT, R8, 0x1, PT ;  /* 0x000000010800780c */ /* 0x008fc80003f25270 */
[----:B------:R-:W-:-:S05]  /*1480*/  SEL R4, R165, R4, !P1 ;  /* 0x00000004a5047207 */ /* 0x000fca0004800000 */
[----:B------:R-:W-:Y:S02]  /*1490*/  IMAD.IADD R5, R3, 0x1, -R4 ;  /* 0x0000000103057824 */ /* 0x000fe400078e0a04 */
[----:B------:R-:W-:Y:S02]  /*14a0*/  IMAD.IADD R3, R4, 0x1, -R3 ;  /* 0x0000000104037824 */ /* 0x000fe400078e0a03 */
[----:B------:R-:W-:Y:S02]  /*14b0*/  IMAD R165, R5, R8, R165 ;  /* 0x0000000805a57224 */ /* 0x000fe400078e02a5 */
[----:B------:R-:W-:-:S07]  /*14c0*/  IMAD R155, R3, R2, R155 ;  /* 0x00000002039b7224 */ /* 0x000fce00078e029b */
.L_x_17:
[----:B------:R-:W-:Y:S01]  /*14d0*/  BAR.SYNC.DEFER_BLOCKING 0x0 ;  /* 0x0000000000007b1d */ /* 0x000fe20000010000 */
[----:B------:R-:W-:Y:S01]  /*14e0*/  UISETP.NE.AND UP1, UPT, UR8, 0x2, UPT ;  /* 0x000000020800788c */ /* 0x000fe2000bf25270 */
[----:B------:R-:W-:Y:S02]  /*14f0*/  ISETP.NE.OR P5, PT, R0, 0x2, !P5 ;  /* 0x000000020000780c */ /* 0x000fe40006fa5670 */
[----:B------:R-:W-:-:S06]  /*1500*/  LOP3.LUT R2, R166, 0x1f, RZ, 0xc0, !PT ;  /* 0x0000001fa6027812 */ /* 0x000fcc00078ec0ff */
[----:B------:R-:W-:Y:S05]  /*1510*/  BRA.U UP1, `(.L_x_18) ;  /* 0x0000001901307547 */ /* 0x000fea000b800000 */
[----:B------:R-:W1:Y:S01]  /*1520*/  LDCU UR13, c[0x0][0x38c] ;  /* 0x00007180ff0d77ac */ /* 0x000e620008000800 */
[----:B------:R-:W2:Y:S01]  /*1530*/  LDC R9, c[0x0][0x370] ;  /* 0x0000dc00ff097b82 */ /* 0x000ea20000000800 */
[----:B------:R-:W-:Y:S01]  /*1540*/  PLOP3.LUT P1, PT, PT, PT, UP2, 0x80, 0x8 ;  /* 0x000000000008781c */ /* 0x000fe20003f2f028 */
[----:B------:R-:W-:Y:S01]  /*1550*/  IMAD.MOV.U32 R15, RZ, RZ, 0x1 ;  /* 0x00000001ff0f7424 */ /* 0x000fe200078e00ff */
[----:B------:R-:W-:Y:S01]  /*1560*/  ISETP.EQ.OR P4, PT, R2, RZ, P5 ;  /* 0x000000ff0200720c */ /* 0x000fe20002f82670 */
[----:B------:R-:W-:Y:S01]  /*1570*/  IMAD.MOV.U32 R14, RZ, RZ, RZ ;  /* 0x000000ffff0e7224 */ /* 0x000fe200078e00ff */
[----:B------:R-:W-:Y:S02]  /*1580*/  PLOP3.LUT P1, PT, P1, PT, PT, 0x8, 0x80 ;  /* 0x000000000080781c */ /* 0x000fe40000f2e170 */
[----:B------:R-:W-:Y:S01]  /*1590*/  CS2R R12, SRZ ;  /* 0x00000000000c7805 */ /* 0x000fe2000001ff00 */
[----:B------:R-:W-:Y:S01]  /*15a0*/  IMAD.MOV.U32 R10, RZ, RZ, 0x1 ;  /* 0x00000001ff0a7424 */ /* 0x000fe200078e00ff */
[----:B------:R-:W4:Y:S01]  /*15b0*/  LDC R0, c[0x0][0x374] ;  /* 0x0000dd00ff007b82 */ /* 0x000f220000000800 */
[----:B------:R-:W2:Y:S01]  /*15c0*/  LDCU.64 UR22, c[0x0][0x348] ;  /* 0x00006900ff1677ac */ /* 0x000ea20008000a00 */
[----:B------:R-:W-:Y:S01]  /*15d0*/  UMOV UR6, URZ ;  /* 0x000000ff00067c82 */ /* 0x000fe20008000000 */
[----:B-1----:R-:W-:-:S04]  /*15e0*/  UIADD3 UR5, UPT, UPT, UR13, 0x3f, URZ ;  /* 0x0000003f0d057890 */ /* 0x002fc8000fffe0ff */
[----:B------:R-:W-:-:S04]  /*15f0*/  USHF.R.S32.HI UR4, URZ, 0x1f, UR5 ;  /* 0x0000001fff047899 */ /* 0x000fc80008011405 */
[----:B------:R-:W-:-:S04]  /*1600*/  ULEA.HI UR4, UR4, UR5, URZ, 0x6 ;  /* 0x0000000504047291 */ /* 0x000fc8000f8f30ff */
[----:B------:R-:W-:Y:S02]  /*1610*/  USHF.R.S32.HI UR15, URZ, 0x6, UR4 ;  /* 0x00000006ff0f7899 */ /* 0x000fe40008011404 */
[----:B------:R-:W-:Y:S02]  /*1620*/  UIADD3 UR4, UPT, UPT, UR13, -0x1, URZ ;  /* 0xffffffff0d047890 */ /* 0x000fe4000fffe0ff */
[----:B------:R-:W-:Y:S02]  /*1630*/  UISETP.LT.U32.AND UP0, UPT, UR15, 0x11, UPT ;  /* 0x000000110f00788c */ /* 0x000fe4000bf01070 */
[----:B------:R-:W-:Y:S02]  /*1640*/  UISETP.GE.U32.AND UP1, UPT, UR4, -0x7f, UPT ;  /* 0xffffff810400788c */ /* 0x000fe4000bf26070 */
[----:B------:R-:W-:Y:S02]  /*1650*/  USEL UR14, UR15, 0x11, UP0 ;  /* 0x000000110f0e7887 */ /* 0x000fe40008000000 */
[----:B------:R-:W-:-:S02]  /*1660*/  UIADD3 UR13, UPT, UPT, UR13, 0x7e, URZ ;  /* 0x0000007e0d0d7890 */ /* 0x000fc4000fffe0ff */
[----:B------:R-:W-:Y:S02]  /*1670*/  UIADD3 UR5, UPT, UPT, UR14, -0x1, URZ ;  /* 0xffffffff0e057890 */ /* 0x000fe4000fffe0ff */
[----:B------:R-:W-:-:S03]  /*1680*/  UIADD3 UR7, UPT, UPT, UR15, -UR14, URZ ;  /* 0x8000000e0f077290 */ /* 0x000fc6000fffe0ff */
[----:B------:R-:W-:-:S04]  /*1690*/  @UP1 UIADD3 UR5, UPT, UPT, UR14, URZ, URZ ;  /* 0x000000ff0e051290 */ /* 0x000fc8000fffe0ff */
[----:B--2---:R-:W-:-:S12]  /*16a0*/  UIADD3 UR5, UPT, UPT, UR5, 0x1, URZ ;  /* 0x0000000105057890 */ /* 0x004fd8000fffe0ff */
.L_x_36:
[----:B------:R-:W-:Y:S01]  /*16b0*/  UISETP.NE.AND UP0, UPT, UR37, URZ, UPT ;  /* 0x000000ff2500728c */ /* 0x000fe2000bf05270 */
[----:B------:R-:W1:Y:S08]  /*16c0*/  S2UR UR37, SR_CgaCtaId ;  /* 0x00000000002579c3 */ /* 0x000e700000008800 */
[----:B------:R-:W-:Y:S05]  /*16d0*/  BRA.U UP0, `(.L_x_19) ;  /* 0x0000000100347547 */ /* 0x000fea000b800000 */
[----:B------:R-:W2:Y:S01]  /*16e0*/  S2R R2, SR_CgaCtaId ;  /* 0x0000000000027919 */ /* 0x000ea20000008800 */
[----:B------:R-:W-:-:S04]  /*16f0*/  MOV R3, 0x400 ;  /* 0x0000040000037802 */ /* 0x000fc80000000f00 */
[----:B--2---:R-:W-:Y:S02]  /*1700*/  LEA R3, R2, R3, 0x18 ;  /* 0x0000000302037211 */ /* 0x004fe400078ec0ff */
[----:B------:R-:W-:-:S03]  /*1710*/  SHF.L.U32 R2, R10, 0x1f, RZ ;  /* 0x0000001f0a027819 */ /* 0x000fc600000006ff */
[----:B------:R-:W-:-:S04]  /*1720*/  IMAD R3, R12, 0x8, R3 ;  /* 0x000000080c037824 */ /* 0x000fc800078e0203 */
[----:B------:R-:W2:Y:S02]  /*1730*/  SYNCS.PHASECHK.TRANS64.TRYWAIT P0, [R3+URZ+0x1a0], R2 ;  /* 0x0001a002030075a7 */ /* 0x000ea400080011ff */
[----:B--2---:R-:W-:Y:S05]  /*1740*/  @!P0 BRA `(.L_x_20) ;  /* 0x0000005800888947 */ /* 0x004fea0003800000 */
.L_x_109:
[----:B------:R-:W-:Y:S01]  /*1750*/  VIADD R12, R12, 0x1 ;  /* 0x000000010c0c7836 */ /* 0x000fe20000000000 */
[----:B------:R2:W-:Y:S04]  /*1760*/  SYNCS.ARRIVE.TRANS64.A1T0 RZ, [R3+URZ+0x190], RZ ;  /* 0x000190ff03ff79a7 */ /* 0x0005e800081000ff */
[----:B------:R-:W-:-:S04]  /*1770*/  ISETP.NE.AND P0, PT, R12, 0x2, PT ;  /* 0x000000020c00780c */ /* 0x000fc80003f05270 */
[----:B------:R-:W-:Y:S02]  /*1780*/  SEL R12, R12, RZ, P0 ;  /* 0x000000ff0c0c7207 */ /* 0x000fe40000000000 */
[----:B--2---:R-:W-:-:S04]  /*1790*/  SEL R3, RZ, 0x1, P0 ;  /* 0x00000001ff037807 */ /* 0x004fc80000000000 */
[----:B------:R-:W-:-:S07]  /*17a0*/  LOP3.LUT R10, R10, R3, RZ, 0x3c, !PT ;  /* 0x000000030a0a7212 */ /* 0x000fce00078e3cff */
.L_x_19:
[----:B------:R-:W-:Y:S01]  /*17b0*/  UMOV UR4, 0x400 ;  /* 0x0000040000047882 */ /* 0x000fe20000000000 */
[----:B------:R-:W-:Y:S01]  /*17c0*/  SHF.L.U32 R2, R15, 0x1f, RZ ;  /* 0x0000001f0f027819 */ /* 0x000fe200000006ff */
[----:B-1----:R-:W-:Y:S01]  /*17d0*/  ULEA UR4, UR37, UR4, 0x18 ;  /* 0x0000000425047291 */ /* 0x002fe2000f8ec0ff */
[----:B------:R-:W-:Y:S01]  /*17e0*/  R2UR UR35, R165 ;  /* 0x00000000a52372ca */ /* 0x000fe200000e0000 */
[----:B------:R-:W-:Y:S01]  /*17f0*/  UISETP.GE.U32.AND UP0, UPT, UR13, 0x7f, UPT ;  /* 0x0000007f0d00788c */ /* 0x000fe2000bf06070 */
[----:B------:R-:W-:Y:S01]  /*1800*/  R2UR UR10, R155 ;  /* 0x000000009b0a72ca */ /* 0x000fe200000e0000 */
[----:B------:R-:W-:Y:S01]  /*1810*/  ULEA UR8, UR6, UR4, 0x3 ;  /* 0x0000000406087291 */ /* 0x000fe2000f8e18ff */
[----:B------:R-:W-:-:S08]  /*1820*/  UMOV UR24, URZ ;  /* 0x000000ff00187c82 */ /* 0x000fd00008000000 */
[----:B------:R1:W2:Y:S01]  /*1830*/  SYNCS.PHASECHK.TRANS64.TRYWAIT P0, [UR8+0x88], R2 ;  /* 0x00008802ff0075a7 */ /* 0x0002a20008001108 */
[----:B------:R-:W-:Y:S02]  /*1840*/  USHF.L.U32 UR35, UR35, 0x7, URZ ;  /* 0x0000000723237899 */ /* 0x000fe400080006ff */
[----:B------:R-:W-:Y:S01]  /*1850*/  USHF.L.U32 UR10, UR10, 0x6, URZ ;  /* 0x000000060a0a7899 */ /* 0x000fe200080006ff */
[----:B------:R-:W-:Y:S11]  /*1860*/  BRA.U !UP0, `(.L_x_21) ;  /* 0x0000000108a87547 */ /* 0x000ff6000b800000 */
[----:B------:R-:W-:Y:S01]  /*1870*/  UMOV UR16, URZ ;  /* 0x000000ff00107c82 */ /* 0x000fe20008000000 */
[----:B------:R-:W-:-:S05]  /*1880*/  UMOV UR17, UR6 ;  /* 0x0000000600117c82 */ /* 0x000fca0008000000 */
.L_x_26:
[----:B-1----:R-:W-:Y:S01]  /*1890*/  ULEA UR33, UR17, UR4, 0x3 ;  /* 0x0000000411217291 */ /* 0x002fe2000f8e18ff */
[----:B--2---:R-:W-:Y:S01]  /*18a0*/  @!P5 MOV R3, 0x3000 ;  /* 0x000030000003d802 */ /* 0x004fe20000000f00 */
[----:B--2---:R-:W-:Y:S10]  /*18b0*/  @P0 BRA `(.L_x_22) ;  /* 0x00000000000c0947 */ /* 0x004ff40003800000 */
[----:B------:R-:W-:-:S04]  /*18c0*/  SHF.L.U32 R5, R15, 0x1f, RZ ;  /* 0x0000001f0f057819 */ /* 0x000fc800000006ff */
[----:B------:R-:W2:Y:S02]  /*18d0*/  SYNCS.PHASECHK.TRANS64.TRYWAIT P0, [UR33+0x88], R5 ;  /* 0x00008805ff0075a7 */ /* 0x000ea40008001121 */
[----:B--2---:R-:W-:Y:S05]  /*18e0*/  @!P0 BRA `(.L_x_23) ;  /* 0x0000005800348947 */ /* 0x004fea0003800000 */
.L_x_22:
[----:B------:R2:W-:Y:S01]  /*18f0*/  @!P5 SYNCS.ARRIVE.TRANS64 RZ, [UR33], R3 ;  /* 0x00000003ffffd9a7 */ /* 0x0005e20008000021 */
[----:B------:R-:W-:Y:S04]  /*1900*/  BSSY.RECONVERGENT B0, `(.L_x_24) ;  /* 0x0000003000007945 */ /* 0x000fe80003800200 */
[----:B------:R-:W-:Y:S05]  /*1910*/  @P4 BRA `(.L_x_25) ;  /* 0x0000000000044947 */ /* 0x000fea0003800000 */
[----:B------:R-:W-:Y:S05]  /*1920*/  BPT.TRAP 0x1 ;  /* 0x000000040000795c */ /* 0x000fea0000300000 */
.L_x_25:
[----:B------:R-:W-:Y:S05]  /*1930*/  BSYNC.RECONVERGENT B0 ;  /* 0x0000000000007941 */ /* 0x000fea0003800200 */
.L_x_24:
[----:B------:R-:W-:Y:S02]  /*1940*/  UIADD3 UR6, UPT, UPT, UR17, 0x1, URZ ;  /* 0x0000000111067890 */ /* 0x000fe4000fffe0ff */
[----:B------:R-:W-:Y:S02]  /*1950*/  ULEA UR32, UR17, UR4, 0xd ;  /* 0x0000000411207291 */ /* 0x000fe4000f8e68ff */
[----:B------:R-:W-:Y:S02]  /*1960*/  UISETP.NE.AND UP0, UPT, UR6, 0x11, UPT ;  /* 0x000000110600788c */ /* 0x000fe4000bf05270 */
[----:B------:R-:W-:Y:S02]  /*1970*/  UIADD3 UR26, UP1, UPT, UR22, 0x80, URZ ;  /* 0x00000080161a7890 */ /* 0x000fe4000ff3e0ff */
[----:B------:R-:W-:Y:S02]  /*1980*/  USEL UR9, URZ, 0x1, UP0 ;  /* 0x00000001ff097887 */ /* 0x000fe40008000000 */
[----:B------:R-:W-:-:S02]  /*1990*/  USEL UR6, UR6, URZ, UP0 ;  /* 0x000000ff06067287 */ /* 0x000fc40008000000 */
[----:B------:R-:W-:Y:S02]  /*19a0*/  UIADD3 UR20, UP0, UPT, UR22, 0x180, URZ ;  /* 0x0000018016147890 */ /* 0x000fe4000ff1e0ff */
[----:B------:R-:W-:Y:S01]  /*19b0*/  ULEA UR8, UR6, UR4, 0x3 ;  /* 0x0000000406087291 */ /* 0x000fe2000f8e18ff */
[----:B------:R-:W-:Y:S01]  /*19c0*/  LOP3.LUT R15, R15, UR9, RZ, 0x3c, !PT ;  /* 0x000000090f0f7c12 */ /* 0x000fe2000f8e3cff */
[----:B------:R-:W-:Y:S02]  /*19d0*/  USHF.L.U32 UR34, UR16, 0x6, URZ ;  /* 0x0000000610227899 */ /* 0x000fe400080006ff */
[----:B------:R-:W-:Y:S01]  /*19e0*/  UIADD3.X UR27, UPT, UPT, URZ, UR23, URZ, UP1, !UPT ;  /* 0x00000017ff1b7290 */ /* 0x000fe20008ffe4ff */
[----:B-1----:R-:W-:Y:S01]  /*19f0*/  SHF.L.U32 R2, R15, 0x1f, RZ ;  /* 0x0000001f0f027819 */ /* 0x002fe200000006ff */
[----:B------:R-:W-:Y:S02]  /*1a00*/  UIADD3 UR32, UPT, UPT, UR32, 0x4400, URZ ;  /* 0x0000440020207890 */ /* 0x000fe4000fffe0ff */
[----:B------:R-:W-:Y:S01]  /*1a10*/  UIADD3.X UR21, UPT, UPT, URZ, UR23, URZ, UP0, !UPT ;  /* 0x00000017ff157290 */ /* 0x000fe200087fe4ff */
[----:B------:R1:W1:Y:S01]  /*1a20*/  SYNCS.PHASECHK.TRANS64.TRYWAIT P0, [UR8+0x88], R2 ;  /* 0x00008802ff0075a7 */ /* 0x0002620008001108 */
[----:B------:R-:W-:Y:S01]  /*1a30*/  ULEA UR8, UR17, UR4, 0xc ;  /* 0x0000000411087291 */ /* 0x000fe2000f8e60ff */
[----:B------:R-:W-:Y:S01]  /*1a40*/  UMOV UR18, 0x0 ;  /* 0x0000000000127882 */ /* 0x000fe20000000000 */
[----:B------:R-:W-:-:S02]  /*1a50*/  UMOV UR19, 0x10000000 ;  /* 0x1000000000137882 */ /* 0x000fc40000000000 */
[----:B------:R-:W-:Y:S01]  /*1a60*/  UIADD3 UR8, UPT, UPT, UR8, 0x26400, URZ ;  /* 0x0002640008087890 */ /* 0x000fe2000fffe0ff */
[----:B------:R1:W-:Y:S01]  /*1a70*/  UTMALDG.3D [UR32], [UR26], desc[UR18] ;  /* 0x000012201a0075b4 */ /* 0x0003e20008011000 */
[----:B------:R-:W-:Y:S01]  /*1a80*/  UMOV UR12, UR36 ;  /* 0x00000024000c7c82 */ /* 0x000fe20008000000 */
[----:B------:R-:W-:Y:S01]  /*1a90*/  UMOV UR9, UR33 ;  /* 0x0000002100097c82 */ /* 0x000fe20008000000 */
[----:B------:R-:W-:Y:S01]  /*1aa0*/  UMOV UR11, UR34 ;  /* 0x00000022000b7c82 */ /* 0x000fe20008000000 */
[----:B------:R-:W-:Y:S01]  /*1ab0*/  UIADD3 UR16, UPT, UPT, UR16, 0x1, URZ ;  /* 0x0000000110107890 */ /* 0x000fe2000fffe0ff */
[----:B------:R-:W-:Y:S01]  /*1ac0*/  UMOV UR24, UR5 ;  /* 0x0000000500187c82 */ /* 0x000fe20008000000 */
[----:B------:R-:W-:Y:S02]  /*1ad0*/  UMOV UR17, UR6 ;  /* 0x0000000600117c82 */ /* 0x000fe40008000000 */
[----:B------:R1:W-:Y:S01]  /*1ae0*/  UTMALDG.3D [UR8], [UR20], desc[UR18] ;  /* 0x00001208140075b4 */ /* 0x0003e20008011000 */
[----:B------:R-:W-:-:S09]  /*1af0*/  UISETP.NE.AND UP0, UPT, UR16, UR5, UPT ;  /* 0x000000051000728c */ /* 0x000fd2000bf05270 */
[----:B------:R-:W-:Y:S05]  /*1b00*/  BRA.U UP0, `(.L_x_26) ;  /* 0xfffffffd00607547 */ /* 0x000fea000b83ffff */
.L_x_21:
[----:B-1----:R-:W-:Y:S01]  /*1b10*/  ULEA UR8, UR6, UR4, 0x3 ;  /* 0x0000000406087291 */ /* 0x002fe2000f8e18ff */
[----:B------:R-:W-:Y:S01]  /*1b20*/  SHF.L.U32 R2, R15, 0x1f, RZ ;  /* 0x0000001f0f027819 */ /* 0x000fe200000006ff */
[----:B------:R-:W-:Y:S01]  /*1b30*/  @!P1 SYNCS.ARRIVE.TRANS64.A1T0 RZ, [UR4+0x128], RZ ;  /* 0x000128ffffff99a7 */ /* 0x000fe20008100004 */
[----:B------:R-:W-:-:S06]  /*1b40*/  UISETP.GT.AND UP0, UPT, UR15, UR14, UPT ;  /* 0x0000000e0f00728c */ /* 0x000fcc000bf04270 */
[----:B--2---:R1:W2:Y:S03]  /*1b50*/  SYNCS.PHASECHK.TRANS64.TRYWAIT P0, [UR8+0x88], R2 ;  /* 0x00008802ff0075a7 */ /* 0x0042a60008001108 */
[----:B------:R-:W-:Y:S05]  /*1b60*/  BRA.U !UP0, `(.L_x_27) ;  /* 0x0000000108ac7547 */ /* 0x000fea000b800000 */
[----:B------:R-:W-:Y:S01]  /*1b70*/  UIADD3 UR21, UPT, UPT, UR7, UR24, URZ ;  /* 0x0000001807157290 */ /* 0x000fe2000fffe0ff */
[----:B------:R-:W-:-:S11]  /*1b80*/  UMOV UR25, UR6 ;  /* 0x0000000600197c82 */ /* 0x000fd60008000000 */
.L_x_32:
[----:B-1----:R-:W-:Y:S01]  /*1b90*/  ULEA UR17, UR25, UR4, 0x3 ;  /* 0x0000000419117291 */ /* 0x002fe2000f8e18ff */
[----:B--2---:R-:W-:Y:S01]  /*1ba0*/  @!P5 MOV R3, 0x3000 ;  /* 0x000030000003d802 */ /* 0x004fe20000000f00 */
[----:B--2---:R-:W-:Y:S10]  /*1bb0*/  @P0 BRA `(.L_x_28) ;  /* 0x00000000000c0947 */ /* 0x004ff40003800000 */
[----:B------:R-:W-:-:S04]  /*1bc0*/  SHF.L.U32 R5, R15, 0x1f, RZ ;  /* 0x0000001f0f057819 */ /* 0x000fc800000006ff */
[----:B------:R-:W2:Y:S02]  /*1bd0*/  SYNCS.PHASECHK.TRANS64.TRYWAIT P0, [UR17+0x88], R5 ;  /* 0x00008805ff0075a7 */ /* 0x000ea40008001111 */
[----:B--2---:R-:W-:Y:S05]  /*1be0*/  @!P0 BRA `(.L_x_29) ;  /* 0x00000054008c8947 */ /* 0x004fea0003800000 */
.L_x_28:
[----:B------:R2:W-:Y:S01]  /*1bf0*/  @!P5 SYNCS.ARRIVE.TRANS64 RZ, [UR17], R3 ;  /* 0x00000003ffffd9a7 */ /* 0x0005e20008000011 */
[----:B------:R-:W-:Y:S04]  /*1c00*/  BSSY.RECONVERGENT B0, `(.L_x_30) ;  /* 0x0000003000007945 */ /* 0x000fe80003800200 */
[----:B------:R-:W-:Y:S05]  /*1c10*/  @P4 BRA `(.L_x_31) ;  /* 0x0000000000044947 */ /* 0x000fea0003800000 */
[----:B------:R-:W-:Y:S05]  /*1c20*/  BPT.TRAP 0x1 ;  /* 0x000000040000795c */ /* 0x000fea0000300000 */
.L_x_31:
[----:B------:R-:W-:Y:S05]  /*1c30*/  BSYNC.RECONVERGENT B0 ;  /* 0x0000000000007941 */ /* 0x000fea0003800200 */
.L_x_30:
        /* <DEDUP_REMOVED lines=10> */
[----:B------:R-:W-:Y:S01]  /*1ce0*/  UIADD3 UR16, UPT, UPT, UR16, 0x4400, URZ ;  /* 0x0000440010107890 */ /* 0x000fe2000fffe0ff */
[----:B-1----:R-:W-:Y:S01]  /*1cf0*/  SHF.L.U32 R2, R15, 0x1f, RZ ;  /* 0x0000001f0f027819 */ /* 0x002fe200000006ff */
[----:B------:R-:W-:Y:S02]  /*1d00*/  UIADD3.X UR31, UPT, UPT, URZ, UR23, URZ, UP1, !UPT ;  /* 0x00000017ff1f7290 */ /* 0x000fe40008ffe4ff */
[----:B------:R-:W-:Y:S01]  /*1d10*/  UIADD3.X UR29, UPT, UPT, URZ, UR23, URZ, UP0, !UPT ;  /* 0x00000017ff1d7290 */ /* 0x000fe200087fe4ff */
[----:B------:R1:W1:Y:S01]  /*1d20*/  SYNCS.PHASECHK.TRANS64.TRYWAIT P0, [UR8+0x88], R2 ;  /* 0x00008802ff0075a7 */ /* 0x0002620008001108 */
[----:B------:R-:W-:Y:S01]  /*1d30*/  ULEA UR8, UR25, UR4, 0xc ;  /* 0x0000000419087291 */ /* 0x000fe2000f8e60ff */
[----:B------:R-:W-:Y:S01]  /*1d40*/  UMOV UR26, 0x0 ;  /* 0x00000000001a7882 */ /* 0x000fe20000000000 */
[----:B------:R-:W-:-:S02]  /*1d50*/  UMOV UR27, 0x10000000 ;  /* 0x10000000001b7882 */ /* 0x000fc40000000000 */
[----:B------:R-:W-:Y:S01]  /*1d60*/  UIADD3 UR8, UPT, UPT, UR8, 0x26400, URZ ;  /* 0x0002640008087890 */ /* 0x000fe2000fffe0ff */
[----:B------:R-:W-:Y:S01]  /*1d70*/  UMOV UR19, UR35 ;  /* 0x0000002300137c82 */ /* 0x000fe20008000000 */
[----:B------:R-:W-:Y:S01]  /*1d80*/  UMOV UR20, UR36 ;  /* 0x0000002400147c82 */ /* 0x000fe20008000000 */
[----:B------:R-:W-:Y:S01]  /*1d90*/  UMOV UR12, UR36 ;  /* 0x00000024000c7c82 */ /* 0x000fe20008000000 */
[----:B------:R-:W-:Y:S01]  /*1da0*/  UMOV UR9, UR17 ;  /* 0x0000001100097c82 */ /* 0x000fe20008000000 */
[----:B------:R-:W-:Y:S01]  /*1db0*/  UMOV UR11, UR18 ;  /* 0x00000012000b7c82 */ /* 0x000fe20008000000 */
[----:B------:R1:W-:Y:S01]  /*1dc0*/  UTMALDG.3D [UR16], [UR30], desc[UR26] ;  /* 0x00001a101e0075b4 */ /* 0x0003e20008011000 */
[----:B------:R-:W-:Y:S01]  /*1dd0*/  UIADD3 UR24, UPT, UPT, UR24, 0x1, URZ ;  /* 0x0000000118187890 */ /* 0x000fe2000fffe0ff */
[----:B------:R-:W-:-:S03]  /*1de0*/  UMOV UR25, UR6 ;  /* 0x0000000600197c82 */ /* 0x000fc60008000000 */
[----:B------:R-:W-:Y:S01]  /*1df0*/  UISETP.NE.AND UP0, UPT, UR24, UR21, UPT ;  /* 0x000000151800728c */ /* 0x000fe2000bf05270 */
[----:B------:R1:W-:Y:S08]  /*1e00*/  UTMALDG.3D [UR8], [UR28], desc[UR26] ;  /* 0x00001a081c0075b4 */ /* 0x0003f00008011000 */
[----:B------:R-:W-:Y:S05]  /*1e10*/  BRA.U UP0, `(.L_x_32) ;  /* 0xfffffffd005c7547 */ /* 0x000fea000b83ffff */
.L_x_27:
[C---:B-1----:R-:W-:Y:S01]  /*1e20*/  LEA R2, R14.reuse, UR4, 0x3 ;  /* 0x000000040e027c11 */ /* 0x042fe2000f8e18ff */
[----:B------:R-:W-:Y:S01]  /*1e30*/  NOP ;  /* 0x0000000000007918 */ /* 0x000fe20000000000 */
[----:B--2---:R-:W-:Y:S02]  /*1e40*/  SHF.L.U32 R3, R13, 0x1f, RZ ;  /* 0x0000001f0d037819 */ /* 0x004fe400000006ff */
[----:B------:R-:W-:Y:S02]  /*1e50*/  LEA R4, R14, UR4, 0x4 ;  /* 0x000000040e047c11 */ /* 0x000fe4000f8e20ff */
[----:B------:R-:W1:Y:S02]  /*1e60*/  SYNCS.PHASECHK.TRANS64.TRYWAIT P0, [R2+URZ+0x130], R3 ;  /* 0x00013003020075a7 */ /* 0x000e6400080011ff */
[----:B-1----:R-:W-:Y:S05]  /*1e70*/  @!P0 BRA `(.L_x_33) ;  /* 0x0000005400008947 */ /* 0x002fea0003800000 */
.L_x_112:
[----:B------:R-:W2:Y:S01]  /*1e80*/  LDS.128 R4, [R4+0x1c0] ;  /* 0x0001c00004047984 */ /* 0x000ea20000000c00 */
[----:B---3--:R-:W-:Y:S01]  /*1e90*/  ISETP.GE.AND P0, PT, R72, 0x1, PT ;  /* 0x000000014800780c */ /* 0x008fe20003f06270 */
[----:B-1----:R-:W-:Y:S01]  /*1ea0*/  VIADD R2, R2, 0x140 ;  /* 0x0000014002027836 */ /* 0x002fe20000000000 */
[----:B------:R-:W-:Y:S01]  /*1eb0*/  @!PT LDS RZ, [RZ] ;  /* 0x00000000fffff984 */ /* 0x000fe20000000800 */
[----:B------:R-:W-:Y:S01]  /*1ec0*/  @!PT LDS RZ, [RZ] ;  /* 0x00000000fffff984 */ /* 0x000fe20000000800 */
[----:B------:R-:W-:Y:S01]  /*1ed0*/  @!PT LDS RZ, [RZ] ;  /* 0x00000000fffff984 */ /* 0x000fe20000000800 */
[----:B------:R-:W-:Y:S01]  /*1ee0*/  @!PT LDS RZ, [RZ] ;  /* 0x00000000fffff984 */ /* 0x000fe20000000800 */
[----:B------:R1:W-:Y:S06]  /*1ef0*/  MEMBAR.ALL.CTA ;  /* 0x0000000000007992 */ /* 0x0003ec0000008000 */
[----:B-1----:R-:W1:Y:S01]  /*1f00*/  FENCE.VIEW.ASYNC.S ;  /* 0x00000000000073c6 */ /* 0x002e620000000000 */
[----:B------:R-:W-:-:S04]  /*1f10*/  PRMT R2, RZ, 0x654, R2 ;  /* 0x00000654ff027816 */ /* 0x000fc80000000002 */
[----:B-1----:R1:W-:Y:S01]  /*1f20*/  SYNCS.ARRIVE.TRANS64.RED.A1T0 RZ, [R2+URZ], RZ ;  /* 0x000000ff02ff79a7 */ /* 0x0023e200081004ff */
[----:B--2---:R-:W-:-:S13]  /*1f30*/  LOP3.LUT P2, RZ, R6, 0x1, RZ, 0xc0, !PT ;  /* 0x0000000106ff7812 */ /* 0x004fda000784c0ff */
[----:B------:R-:W-:Y:S01]  /*1f40*/  @P2 SHF.R.U32.HI R3, RZ, 0x10, R5 ;  /* 0x00000010ff032819 */ /* 0x000fe20000011605 */
[----:B------:R-:W-:Y:S01]  /*1f50*/  VOTEU.ANY UP0, P2 ;  /* 0x0000000000ff7886 */ /* 0x000fe20001000100 */
[----:B------:R-:W-:Y:S02]  /*1f60*/  @P2 MOV R11, R4 ;  /* 0x00000004000b2202 */ /* 0x000fe40000000f00 */
[----:B------:R-:W-:Y:S02]  /*1f70*/  @P2 R2UR.BROADCAST UR8, R3 ;  /* 0x00000000030822ca */ /* 0x000fe400008e0000 */
[----:B------:R-:W-:-:S11]  /*1f80*/  @P2 LOP3.LUT R8, R5, 0xffff, RZ, 0xc0, !PT ;  /* 0x0000ffff05082812 */ /* 0x000fd600078ec0ff */
[----:B------:R-:W-:Y:S01]  /*1f90*/  @UP0 UMOV UR36, UR8 ;  /* 0x0000000800240c82 */ /* 0x000fe20008000000 */
[----:B-1----:R-:W-:Y:S05]  /*1fa0*/  @!P0 BRA `(.L_x_34) ;  /* 0x0000000000b88947 */ /* 0x002fea0003800000 */
[----:B------:R-:W4:Y:S01]  /*1fb0*/  LDC.64 R4, c[0x0][0xb18] ;  /* 0x0002c600ff047b82 */ /* 0x000f220000000a00 */
[----:B------:R-:W-:-:S07]  /*1fc0*/  ISETP.NE.AND P3, PT, R72, 0x1, PT ;  /* 0x000000014800780c */ /* 0x000fce0003f65270 */
[----:B------:R-:W1:Y:S08]  /*1fd0*/  LDC.64 R6, c[0x0][0xb10] ;  /* 0x0002c400ff067b82 */ /* 0x000e700000000a00 */
[----:B------:R-:W2:Y:S08]  /*1fe0*/  LDC R16, c[0x0][0xb20] ;  /* 0x0002c800ff107b82 */ /* 0x000eb00000000800 */
[----:B------:R-:W3:Y:S01]  /*1ff0*/  LDC R18, c[0x0][0xb0c] ;  /* 0x0002c300ff127b82 */ /* 0x000ee20000000800 */
[----:B----4-:R-:W-:Y:S01]  /*2000*/  IMAD.HI.U32 R17, R0, R5, RZ ;  /* 0x0000000500117227 */ /* 0x010fe200078e00ff */
[----:B------:R-:W-:-:S03]  /*2010*/  ISETP.NE.AND P0, PT, R4, 0x1, PT ;  /* 0x000000010400780c */ /* 0x000fc60003f05270 */
[----:B------:R-:W-:-:S03]  /*2020*/  IMAD.HI.U32 R5, R8, R5, RZ ;  /* 0x0000000508057227 */ /* 0x000fc600078e00ff */
[----:B------:R-:W4:Y:S01]  /*2030*/  LDC.64 R2, c[0x0][0xb28] ;  /* 0x0002ca00ff027b82 */ /* 0x000f220000000a00 */
[----:B-1----:R-:W-:-:S04]  /*2040*/  IMAD.HI.U32 R20, R9, R6, RZ ;  /* 0x0000000609147227 */ /* 0x002fc800078e00ff */
[----:B------:R-:W-:Y:S01]  /*2050*/  IMAD.HI.U32 R22, R11, R6, RZ ;  /* 0x000000060b167227 */ /* 0x000fe200078e00ff */
[----:B------:R-:W-:Y:S02]  /*2060*/  SHF.R.U32.HI R20, RZ, R7, R20 ;  /* 0x00000007ff147219 */ /* 0x000fe40000011614 */
[-C--:B--2---:R-:W-:Y:S02]  /*2070*/  SHF.R.U32.HI R17, RZ, R16.reuse, R17 ;  /* 0x00000010ff117219 */ /* 0x084fe40000011611 */
[----:B------:R-:W-:Y:S02]  /*2080*/  SHF.R.U32.HI R5, RZ, R16, R5 ;  /* 0x00000010ff057219 */ /* 0x000fe40000011605 */
[----:B------:R-:W-:Y:S02]  /*2090*/  SEL R17, R0, R17, !P0 ;  /* 0x0000001100117207 */ /* 0x000fe40004000000 */
[----:B------:R-:W-:Y:S02]  /*20a0*/  SHF.R.U32.HI R22, RZ, R7, R22 ;  /* 0x00000007ff167219 */ /* 0x000fe40000011616 */
[----:B---3--:R-:W-:-:S02]  /*20b0*/  ISETP.NE.AND P1, PT, R18, 0x1, PT ;  /* 0x000000011200780c */ /* 0x008fc40003f25270 */
[----:B------:R-:W-:Y:S02]  /*20c0*/  SEL R5, R8, R5, !P0 ;  /* 0x0000000508057207 */ /* 0x000fe40004000000 */
[----:B------:R-:W-:Y:S02]  /*20d0*/  SEL R19, R9, R20, !P1 ;  /* 0x0000001409137207 */ /* 0x000fe40004800000 */
[----:B------:R-:W-:Y:S01]  /*20e0*/  SEL R7, R11, R22, !P1 ;  /* 0x000000160b077207 */ /* 0x000fe20004800000 */
[----:B----4-:R-:W-:-:S04]  /*20f0*/  IMAD.HI.U32 R20, R17, R2, RZ ;  /* 0x0000000211147227 */ /* 0x010fc800078e00ff */
[----:B------:R-:W-:Y:S01]  /*2100*/  IMAD.HI.U32 R6, R19, R2, RZ ;  /* 0x0000000213067227 */ /* 0x000fe200078e00ff */
[----:B------:R-:W-:-:S04]  /*2110*/  @P3 SHF.R.U32.HI R17, RZ, R3, R20 ;  /* 0x00000003ff113219 */ /* 0x000fc80000011614 */
[----:B------:R-:W-:Y:S01]  /*2120*/  @P3 SHF.R.U32.HI R19, RZ, R3, R6 ;  /* 0x00000003ff133219 */ /* 0x000fe20000011606 */
[----:B------:R-:W-:-:S04]  /*2130*/  IMAD R17, R72, R17, RZ ;  /* 0x0000001148117224 */ /* 0x000fc800078e02ff */
[----:B------:R-:W-:Y:S01]  /*2140*/  IMAD R6, R72, R19, RZ ;  /* 0x0000001348067224 */ /* 0x000fe200078e02ff */
[C---:B------:R-:W-:Y:S02]  /*2150*/  ISETP.GE.AND P0, PT, R5.reuse, R17, PT ;  /* 0x000000110500720c */ /* 0x040fe40003f06270 */
[----:B------:R-:W-:Y:S02]  /*2160*/  IADD3 R17, PT, PT, -R5, RZ, RZ ;  /* 0x000000ff05117210 */ /* 0x000fe40007ffe1ff */
[----:B------:R-:W-:Y:S01]  /*2170*/  ISETP.GE.OR P0, PT, R7, R6, P0 ;  /* 0x000000060700720c */ /* 0x000fe20000706670 */
[----:B------:R-:W-:-:S04]  /*2180*/  IMAD.HI.U32 R6, R5, R2, RZ ;  /* 0x0000000205067227 */ /* 0x000fc800078e00ff */
[----:B------:R-:W-:Y:S01]  /*2190*/  IMAD R8, R4, R17, R8 ;  /* 0x0000001104087224 */ /* 0x000fe200078e0208 */
[----:B------:R-:W-:-:S04]  /*21a0*/  SHF.R.U32.HI R6, RZ, R3, R6 ;  /* 0x00000003ff067219 */ /* 0x000fc80000011606 */
[----:B------:R-:W-:-:S03]  /*21b0*/  SEL R6, R5, R6, !P3 ;  /* 0x0000000605067207 */ /* 0x000fc60005800000 */
[----:B------:R-:W-:-:S04]  /*21c0*/  @!P0 IMAD.HI.U32 R16, R7, R2, RZ ;  /* 0x0000000207108227 */ /* 0x000fc800078e00ff */
[----:B------:R-:W-:Y:S01]  /*21d0*/  IMAD.MOV R2, RZ, RZ, -R6 ;  /* 0x000000ffff027224 */ /* 0x000fe200078e0a06 */
[----:B------:R-:W-:-:S03]  /*21e0*/  @!P0 SHF.R.U32.HI R16, RZ, R3, R16 ;  /* 0x00000003ff108219 */ /* 0x000fc60000011610 */
[----:B------:R-:W-:Y:S01]  /*21f0*/  IMAD R2, R72, R2, R5 ;  /* 0x0000000248027224 */ /* 0x000fe200078e0205 */
[----:B------:R-:W-:-:S05]  /*2200*/  @!P0 SEL R3, R7, R16, !P3 ;  /* 0x0000001007038207 */ /* 0x000fca0005800000 */
[--C-:B------:R-:W-:Y:S02]  /*2210*/  @!P0 IMAD.IADD R6, R6, 0x1, -R3.reuse ;  /* 0x0000000106068824 */ /* 0x100fe400078e0a03 */
[----:B------:R-:W-:Y:S01]  /*2220*/  @!P0 IMAD R3, R2, R19, R3 ;  /* 0x0000001302038224 */ /* 0x000fe200078e0203 */
[----:B------:R-:W-:Y:S01]  /*2230*/  IADD3 R2, PT, PT, -R7, RZ, RZ ;  /* 0x000000ff07027210 */ /* 0x000fe20007ffe1ff */
[----:B------:R-:W-:Y:S02]  /*2240*/  @!P0 IMAD R5, R72, R6, R7 ;  /* 0x0000000648058224 */ /* 0x000fe400078e0207 */
[----:B------:R-:W-:Y:S02]  /*2250*/  @!P0 IMAD.MOV.U32 R7, RZ, RZ, R3 ;  /* 0x000000ffff078224 */ /* 0x000fe400078e0003 */
[----:B------:R-:W-:Y:S02]  /*2260*/  IMAD R2, R18, R2, R11 ;  /* 0x0000000212027224 */ /* 0x000fe400078e020b */
[----:B------:R-:W-:-:S02]  /*2270*/  IMAD R8, R5, R4, R8 ;  /* 0x0000000405087224 */ /* 0x000fc400078e0208 */
[----:B------:R-:W-:Y:S02]  /*2280*/  IMAD R11, R7, R18, R2 ;  /* 0x00000012070b7224 */ /* 0x000fe400078e0202 */
.L_x_34:
[----:B------:R-:W1:Y:S02]  /*2290*/  LDCU UR8, c[0x0][0xb30] ;  /* 0x00016600ff0877ac */ /* 0x000e640008000800 */
[----:B-1----:R-:W-:-:S09]  /*22a0*/  UISETP.NE.AND UP0, UPT, UR8, 0x1, UPT ;  /* 0x000000010800788c */ /* 0x002fd2000bf05270 */
[----:B------:R-:W-:Y:S05]  /*22b0*/  BRA.U UP0, `(.L_x_35) ;  /* 0x0000000100407547 */ /* 0x000fea000b800000 */
[----:B------:R-:W1:Y:S08]  /*22c0*/  LDC.64 R4, c[0x0][0xb10] ;  /* 0x0002c400ff047b82 */ /* 0x000e700000000a00 */
[----:B------:R-:W2:Y:S08]  /*22d0*/  LDC.64 R2, c[0x0][0xb18] ;  /* 0x0002c600ff027b82 */ /* 0x000eb00000000a00 */
[----:B------:R-:W3:Y:S08]  /*22e0*/  LDC R6, c[0x0][0xb20] ;  /* 0x0002c800ff067b82 */ /* 0x000ef00000000800 */
[----:B------:R-:W4:Y:S01]  /*22f0*/  LDC R16, c[0x0][0xb0c] ;  /* 0x0002c300ff107b82 */ /* 0x000f220000000800 */
[----:B-1----:R-:W-:-:S05]  /*2300*/  IMAD.HI.U32 R4, R11, R4, RZ ;  /* 0x000000040b047227 */ /* 0x002fca00078e00ff */
[----:B------:R-:W-:Y:S01]  /*2310*/  SHF.R.U32.HI R4, RZ, R5, R4 ;  /* 0x00000005ff047219 */ /* 0x000fe20000011604 */
[----:B--2---:R-:W-:Y:S01]  /*2320*/  IMAD.HI.U32 R3, R8, R3, RZ ;  /* 0x0000000308037227 */ /* 0x004fe200078e00ff */
[----:B------:R-:W-:-:S04]  /*2330*/  ISETP.NE.AND P0, PT, R2, 0x1, PT ;  /* 0x000000010200780c */ /* 0x000fc80003f05270 */
[----:B---3--:R-:W-:-:S04]  /*2340*/  SHF.R.U32.HI R3, RZ, R6, R3 ;  /* 0x00000006ff037219 */ /* 0x008fc80000011603 */
[----:B------:R-:W-:Y:S02]  /*2350*/  SEL R3, R8, R3, !P0 ;  /* 0x0000000308037207 */ /* 0x000fe40004000000 */
[----:B----4-:R-:W-:-:S04]  /*2360*/  ISETP.NE.AND P1, PT, R16, 0x1, PT ;  /* 0x000000011000780c */ /* 0x010fc80003f25270 */
[----:B------:R-:W-:-:S05]  /*2370*/  SEL R4, R11, R4, !P1 ;  /* 0x000000040b047207 */ /* 0x000fca0004800000 */
[----:B------:R-:W-:Y:S02]  /*2380*/  IMAD.IADD R5, R3, 0x1, -R4 ;  /* 0x0000000103057824 */ /* 0x000fe400078e0a04 */
[----:B------:R-:W-:Y:S02]  /*2390*/  IMAD.IADD R3, R4, 0x1, -R3 ;  /* 0x0000000104037824 */ /* 0x000fe400078e0a03 */
[----:B------:R-:W-:Y:S02]  /*23a0*/  IMAD R11, R5, R16, R11 ;  /* 0x00000010050b7224 */ /* 0x000fe400078e020b */
[----:B------:R-:W-:-:S07]  /*23b0*/  IMAD R8, R3, R2, R8 ;  /* 0x0000000203087224 */ /* 0x000fce00078e0208 */
.L_x_35:
[----:B------:R-:W-:Y:S01]  /*23c0*/  VIADD R14, R14, 0x1 ;  /* 0x000000010e0e7836 */ /* 0x000fe20000000000 */
[----:B------:R-:W-:Y:S01]  /*23d0*/  PLOP3.LUT P1, PT, PT, PT, PT, 0x80, 0x8 ;  /* 0x000000000008781c */ /* 0x000fe20003f2f070 */
[----:B------:R-:W-:Y:S02]  /*23e0*/  IMAD.IADD R165, R11, 0x1, R154 ;  /* 0x000000010ba57824 */ /* 0x000fe400078e029a */
[----:B------:R-:W-:Y:S01]  /*23f0*/  IMAD.IADD R155, R8, 0x1, R143 ;  /* 0x00000001089b7824 */ /* 0x000fe200078e028f */
[----:B------:R-:W-:-:S04]  /*2400*/  ISETP.NE.AND P0, PT, R14, 0x2, PT ;  /* 0x000000020e00780c */ /* 0x000fc80003f05270 */
[----:B------:R-:W-:Y:S02]  /*2410*/  SEL R2, RZ, 0x1, P0 ;  /* 0x00000001ff027807 */ /* 0x000fe40000000000 */
[----:B------:R-:W-:Y:S02]  /*2420*/  SEL R14, R14, RZ, P0 ;  /* 0x000000ff0e0e7207 */ /* 0x000fe40000000000 */
[----:B------:R-:W-:Y:S01]  /*2430*/  LOP3.LUT R13, R13, R2, RZ, 0x3c, !PT ;  /* 0x000000020d0d7212 */ /* 0x000fe200078e3cff */
[----:B------:R-:W-:Y:S06]  /*2440*/  @P2 BRA `(.L_x_36) ;  /* 0xfffffff000982947 */ /* 0x000fec000383ffff */
[----:B------:R-:W-:Y:S01]  /*2450*/  UIADD3 UR4, UPT, UPT, UR4, 0x88, URZ ;  /* 0x0000008804047890 */ /* 0x000fe2000fffe0ff */
[----:B------:R-:W-:-:S03]  /*2460*/  SHF.L.U32 R3, R15, 0x1f, RZ ;  /* 0x0000001f0f037819 */ /* 0x000fc600000006ff */
[----:B------:R-:W-:-:S09]  /*2470*/  ULEA UR5, UR6, UR4, 0x3 ;  /* 0x0000000406057291 */ /* 0x000fd2000f8e18ff */
[----:B------:R-:W1:Y:S02]  /*2480*/  SYNCS.PHASECHK.TRANS64.TRYWAIT P0, [UR5], R3 ;  /* 0x00000003ff0075a7 */ /* 0x000e640008001105 */
[----:B-1----:R-:W-:Y:S05]  /*2490*/  @!P0 BRA `(.L_x_37) ;  /* 0x0000004c008c8947 */ /* 0x002fea0003800000 */
.L_x_114:
[----:B------:R-:W-:-:S04]  /*24a0*/  UIADD3 UR6, UPT, UPT, UR6, 0x1, URZ ;  /* 0x0000000106067890 */ /* 0x000fc8000fffe0ff */
[----:B------:R-:W-:-:S04]  /*24b0*/  UISETP.NE.AND UP0, UPT, UR6, 0x11, UPT ;  /* 0x000000110600788c */ /* 0x000fc8000bf05270 */
[----:B------:R-:W-:Y:S02]  /*24c0*/  USEL UR7, URZ, 0x1, UP0 ;  /* 0x00000001ff077887 */ /* 0x000fe40008000000 */
[----:B------:R-:W-:-:S04]  /*24d0*/  USEL UR6, UR6, URZ, UP0 ;  /* 0x000000ff06067287 */ /* 0x000fc80008000000 */
[----:B------:R-:W-:Y:S01]  /*24e0*/  ULEA UR5, UR6, UR4, 0x3 ;  /* 0x0000000406057291 */ /* 0x000fe2000f8e18ff */
[----:B------:R-:W-:-:S04]  /*24f0*/  LOP3.LUT R2, R15, UR7, RZ, 0x3c, !PT ;  /* 0x000000070f027c12 */ /* 0x000fc8000f8e3cff */
[----:B-1----:R-:W-:-:S04]  /*2500*/  SHF.L.U32 R3, R2, 0x1f, RZ ;  /* 0x0000001f02037819 */ /* 0x002fc800000006ff */
[----:B------:R-:W1:Y:S02]  /*2510*/  SYNCS.PHASECHK.TRANS64.TRYWAIT P0, [UR5], R3 ;  /* 0x00000003ff0075a7 */ /* 0x000e640008001105 */
[----:B-1----:R-:W-:Y:S05]  /*2520*/  @!P0 BRA `(.L_x_38) ;  /* 0x0000004c00808947 */ /* 0x002fea0003800000 */
.L_x_116:
        /* <DEDUP_REMOVED lines=9> */
.L_x_118:
        /* <DEDUP_REMOVED lines=9> */
.L_x_120:
        /* <DEDUP_REMOVED lines=9> */
.L_x_122:
        /* <DEDUP_REMOVED lines=9> */
.L_x_124:
        /* <DEDUP_REMOVED lines=9> */
.L_x_126:
        /* <DEDUP_REMOVED lines=9> */
.L_x_128:
        /* <DEDUP_REMOVED lines=9> */
.L_x_130:
        /* <DEDUP_REMOVED lines=9> */
.L_x_132:
        /* <DEDUP_REMOVED lines=9> */
.L_x_134:
        /* <DEDUP_REMOVED lines=9> */
.L_x_136:
        /* <DEDUP_REMOVED lines=9> */
.L_x_138:
        /* <DEDUP_REMOVED lines=9> */
.L_x_140:
        /* <DEDUP_REMOVED lines=9> */
.L_x_142:
        /* <DEDUP_REMOVED lines=9> */
.L_x_144:
[----:B------:R-:W-:-:S04]  /*2d10*/  UIADD3 UR6, UPT, UPT, UR6, 0x1, URZ ;  /* 0x0000000106067890 */ /* 0x000fc8000fffe0ff */
[----:B------:R-:W-:-:S04]  /*2d20*/  UISETP.NE.AND UP0, UPT, UR6, 0x11, UPT ;  /* 0x000000110600788c */ /* 0x000fc8000bf05270 */
[----:B------:R-:W-:Y:S02]  /*2d30*/  USEL UR5, URZ, 0x1, UP0 ;  /* 0x00000001ff057887 */ /* 0x000fe40008000000 */
[----:B------:R-:W-:-:S04]  /*2d40*/  USEL UR6, UR6, URZ, UP0 ;  /* 0x000000ff06067287 */ /* 0x000fc80008000000 */
[----:B------:R-:W-:Y:S01]  /*2d50*/  ULEA UR6, UR6, UR4, 0x3 ;  /* 0x0000000406067291 */ /* 0x000fe2000f8e18ff */
[----:B-1----:R-:W-:-:S04]  /*2d60*/  LOP3.LUT R3, R2, UR5, RZ, 0x3c, !PT ;  /* 0x0000000502037c12 */ /* 0x002fc8000f8e3cff */
[----:B------:R-:W-:Y:S01]  /*2d70*/  SHF.L.U32 R3, R3, 0x1f, RZ ;  /* 0x0000001f03037819 */ /* 0x000fe200000006ff */
[----:B----4-:R-:W-:-:S07]  /*2d80*/  IMAD.U32 R0, RZ, RZ, UR6 ;  /* 0x00000006ff007e24 */ /* 0x010fce000f8e00ff */
.L_x_53:
[----:B-1----:R1:W2:Y:S02]  /*2d90*/  SYNCS.PHASECHK.TRANS64.TRYWAIT P0, [R0+URZ], R3 ;  /* 0x00000003000075a7 */ /* 0x0022a400080011ff */
[----:B--2---:R-:W-:Y:S05]  /*2da0*/  @!P0 NANOSLEEP.SYNCS 0x989680 ;  /* 0x009896800000895d */ /* 0x004fea0003900000 */
[----:B------:R-:W2:Y:S02]  /*2db0*/  @!P0 SYNCS.PHASECHK.TRANS64 P0, [R0+URZ], R3 ;  /* 0x00000003000085a7 */ /* 0x000ea400080010ff */
[----:B--2---:R-:W-:Y:S05]  /*2dc0*/  @P0 EXIT ;  /* 0x000000000000094d */ /* 0x004fea0003800000 */
[----:B------:R-:W-:Y:S05]  /*2dd0*/  BRA `(.L_x_53) ;  /* 0xfffffffc00ec7947 */ /* 0x000fea000383ffff */
.L_x_18:
[----:B------:R-:W-:-:S04]  /*2de0*/  UISETP.NE.AND UP1, UPT, UR37, URZ, UPT ;  /* 0x000000ff2500728c */ /* 0x000fc8000bf25270 */
[----:B------:R-:W-:-:S09]  /*2df0*/  UISETP.NE.OR UP1, UPT, UR8, 0x1, UP1 ;  /* 0x000000010800788c */ /* 0x000fd20008f25670 */
[----:B------:R-:W-:Y:S05]  /*2e00*/  BRA.U UP1, `(.L_x_54) ;  /* 0x0000000501487547 */ /* 0x000fea000b800000 */
[----:B------:R-:W-:Y:S01]  /*2e10*/  ISETP.NE.AND P2, PT, R2, RZ, PT ;  /* 0x000000ff0200720c */ /* 0x000fe20003f45270 */
[----:B------:R-:W-:Y:S01]  /*2e20*/  IMAD.MOV.U32 R12, RZ, RZ, 0x1 ;  /* 0x00000001ff0c7424 */ /* 0x000fe200078e00ff */
[----:B------:R-:W-:Y:S02]  /*2e30*/  CS2R R10, SRZ ;  /* 0x00000000000a7805 */ /* 0x000fe4000001ff00 */
[----:B------:R-:W-:Y:S01]  /*2e40*/  CS2R R8, SRZ ;  /* 0x0000000000087805 */ /* 0x000fe2000001ff00 */
[----:B------:R-:W-:Y:S01]  /*2e50*/  UMOV UR4, 0x400 ;  /* 0x0000040000047882 */ /* 0x000fe20000000000 */
[----:B------:R-:W-:Y:S01]  /*2e60*/  UMOV UR6, URZ ;  /* 0x000000ff00067c82 */ /* 0x000fe20008000000 */
[----:B------:R-:W-:-:S12]  /*2e70*/  ULEA UR37, UR37, UR4, 0x18 ;  /* 0x0000000425257291 */ /* 0x000fd8000f8ec0ff */
.L_x_58:
[----:B------:R-:W-:Y:S02]  /*2e80*/  LEA R0, R8, UR37, 0x3 ;  /* 0x0000002508007c11 */ /* 0x000fe4000f8e18ff */
[----:B------:R-:W-:-:S03]  /*2e90*/  SHF.L.U32 R5, R9, 0x1f, RZ ;  /* 0x0000001f09057819 */ /* 0x000fc600000006ff */
[----:B------:R-:W-:Y:S01]  /*2ea0*/  VIADD R4, R0, 0x1a0 ;  /* 0x000001a000047836 */ /* 0x000fe20000000000 */
[----:B------:R-:W1:Y:S02]  /*2eb0*/  SYNCS.PHASECHK.TRANS64.TRYWAIT P0, [R0+URZ+0x190], R5 ;  /* 0x00019005000075a7 */ /* 0x000e6400080011ff */
[----:B-1----:R-:W-:Y:S05]  /*2ec0*/  @!P0 BRA `(.L_x_55) ;  /* 0x0000004800808947 */ /* 0x002fea0003800000 */
.L_x_145:
[----:B------:R-:W-:Y:S01]  /*2ed0*/  ULEA UR5, UR6, UR37, 0x3 ;  /* 0x0000002506057291 */ /* 0x000fe2000f8e18ff */
[----:B------:R-:W-:Y:S02]  /*2ee0*/  PRMT R4, RZ, 0x654, R4 ;  /* 0x00000654ff047816 */ /* 0x000fe40000000004 */
[----:B-1----:R-:W-:Y:S01]  /*2ef0*/  SHF.L.U32 R5, R12, 0x1f, RZ ;  /* 0x0000001f0c057819 */ /* 0x002fe200000006ff */
[----:B------:R-:W-:Y:S01]  /*2f00*/  UIADD3 UR4, UPT, UPT, UR5, 0x130, URZ ;  /* 0x0000013005047890 */ /* 0x000fe2000fffe0ff */
[----:B------:R1:W-:Y:S05]  /*2f10*/  SYNCS.ARRIVE.TRANS64.RED.A1T0 RZ, [R4+URZ], RZ ;  /* 0x000000ff04ff79a7 */ /* 0x0003ea00081004ff */
[----:B------:R-:W-:Y:S01]  /*2f20*/  IMAD.U32 R7, RZ, RZ, UR4 ;  /* 0x00000004ff077e24 */ /* 0x000fe2000f8e00ff */
[----:B------:R-:W2:Y:S04]  /*2f30*/  SYNCS.PHASECHK.TRANS64.TRYWAIT P0, [UR5+0x140], R5 ;  /* 0x00014005ff0075a7 */ /* 0x000ea80008001105 */
[----:B------:R-:W-:Y:S01]  /*2f40*/  PRMT R6, R2, 0x654, R7 ;  /* 0x0000065402067816 */ /* 0x000fe20000000007 */
[----:B-1----:R-:W-:Y:S01]  /*2f50*/  @!P2 IMAD.MOV.U32 R4, RZ, RZ, 0x10 ;  /* 0x00000010ff04a424 */ /* 0x002fe200078e00ff */
[----:B--2---:R-:W-:Y:S06]  /*2f60*/  @!P0 BRA `(.L_x_56) ;  /* 0x00000048006c8947 */ /* 0x004fec0003800000 */
.L_x_147:
[----:B------:R-:W-:Y:S01]  /*2f70*/  ULEA UR4, UR6, UR37, 0x4 ;  /* 0x0000002506047291 */ /* 0x000fe2000f8e20ff */
[----:B------:R-:W-:Y:S01]  /*2f80*/  SEL R3, R6, R3, !P2 ;  /* 0x0000000306037207 */ /* 0x000fe20005000000 */
[----:B------:R-:W-:Y:S01]  /*2f90*/  UIADD3 UR5, UPT, UPT, UR5, 0x130, URZ ;  /* 0x0000013005057890 */ /* 0x000fe2000fffe0ff */
[----:B-1----:R-:W-:Y:S01]  /*2fa0*/  LEA R0, R11, UR37, 0x3 ;  /* 0x000000250b007c11 */ /* 0x002fe2000f8e18ff */
[----:B------:R-:W-:Y:S01]  /*2fb0*/  UIADD3 UR4, UPT, UPT, UR4, 0x1c0, URZ ;  /* 0x000001c004047890 */ /* 0x000fe2000fffe0ff */
[----:B------:R-:W-:Y:S01]  /*2fc0*/  SHF.L.U32 R5, R10, 0x1f, RZ ;  /* 0x0000001f0a057819 */ /* 0x000fe200000006ff */
[----:B------:R1:W-:Y:S01]  /*2fd0*/  @!P2 SYNCS.ARRIVE.TRANS64.RED RZ, [R3+URZ], R4 ;  /* 0x0000000403ffa9a7 */ /* 0x0003e200080004ff */
[----:B------:R-:W-:Y:S01]  /*2fe0*/  UIADD3 UR6, UPT, UPT, UR6, 0x1, URZ ;  /* 0x0000000106067890 */ /* 0x000fe2000fffe0ff */
[----:B------:R-:W-:-:S03]  /*2ff0*/  VIADD R8, R8, 0x1 ;  /* 0x0000000108087836 */ /* 0x000fc60000000000 */
[----:B------:R-:W-:Y:S02]  /*3000*/  UISETP.NE.AND UP0, UPT, UR6, 0x2, UPT ;  /* 0x000000020600788c */ /* 0x000fe4000bf05270 */
[----:B------:R-:W-:Y:S06]  /*3010*/  UGETNEXTWORKID.BROADCAST [UR4], [UR5] ;  /* 0x00000000040073ca */ /* 0x000fec0008000100 */
[----:B------:R-:W-:Y:S01]  /*3020*/  USEL UR4, URZ, 0x1, UP0 ;  /* 0x00000001ff047887 */ /* 0x000fe20008000000 */
[----:B------:R-:W-:Y:S01]  /*3030*/  ISETP.NE.AND P0, PT, R8, 0x2, PT ;  /* 0x000000020800780c */ /* 0x000fe20003f05270 */
[----:B------:R-:W-:Y:S01]  /*3040*/  USEL UR6, UR6, URZ, UP0 ;  /* 0x000000ff06067287 */ /* 0x000fe20008000000 */
[----:B------:R-:W2:Y:S03]  /*3050*/  SYNCS.PHASECHK.TRANS64.TRYWAIT P1, [R0+URZ+0x130], R5 ;  /* 0x00013005000075a7 */ /* 0x000ea600080211ff */
[----:B------:R-:W-:Y:S01]  /*3060*/  LOP3.LUT R12, R12, UR4, RZ, 0x3c, !PT ;  /* 0x000000040c0c7c12 */ /* 0x000fe2000f8e3cff */
[----:B-12---:R-:W-:Y:S07]  /*3070*/  @!P1 BRA `(.L_x_57) ;  /* 0x0000004800409947 */ /* 0x006fee0003800000 */
.L_x_148:
[C---:B------:R-:W-:Y:S01]  /*3080*/  LEA R4, R11.reuse, UR37, 0x4 ;  /* 0x000000250b047c11 */ /* 0x040fe2000f8e20ff */
[----:B-1----:R-:W-:Y:S01]  /*3090*/  VIADD R0, R0, 0x140 ;  /* 0x0000014000007836 */ /* 0x002fe20000000000 */
[----:B------:R-:W-:Y:S01]  /*30a0*/  SEL R8, R8, RZ, P0 ;  /* 0x000000ff08087207 */ /* 0x000fe20000000000 */
[----:B------:R-:W-:-:S03]  /*30b0*/  VIADD R11, R11, 0x1 ;  /* 0x000000010b0b7836 */ /* 0x000fc60000000000 */
[----:B------:R-:W1:Y:S01]  /*30c0*/  LDS.128 R4, [R4+0x1c0] ;  /* 0x0001c00004047984 */ /* 0x000e620000000c00 */
[----:B------:R-:W-:Y:S02]  /*30d0*/  PRMT R0, RZ, 0x654, R0 ;  /* 0x00000654ff007816 */ /* 0x000fe40000000000 */
[C---:B------:R-:W-:Y:S01]  /*30e0*/  ISETP.NE.AND P1, PT, R11.reuse, 0x2, PT ;  /* 0x000000020b00780c */ /* 0x040fe20003f25270 */
[----:B------:R-:W-:Y:S01]  /*30f0*/  @!PT LDS RZ, [RZ] ;  /* 0x00000000fffff984 */ /* 0x000fe20000000800 */
[----:B------:R-:W-:Y:S01]  /*3100*/  @!PT LDS RZ, [RZ] ;  /* 0x00000000fffff984 */ /* 0x000fe20000000800 */
[----:B------:R-:W-:Y:S01]  /*3110*/  @!PT LDS RZ, [RZ] ;  /* 0x00000000fffff984 */ /* 0x000fe20000000800 */
[----:B------:R-:W-:Y:S01]  /*3120*/  @!PT LDS RZ, [RZ] ;  /* 0x00000000fffff984 */ /* 0x000fe20000000800 */
[----:B------:R2:W-:Y:S06]  /*3130*/  MEMBAR.ALL.CTA ;  /* 0x0000000000007992 */ /* 0x0005ec0000008000 */
[----:B--2---:R-:W2:Y:S01]  /*3140*/  FENCE.VIEW.ASYNC.S ;  /* 0x00000000000073c6 */ /* 0x004ea20000000000 */
[----:B------:R-:W-:Y:S01]  /*3150*/  SEL R11, R11, RZ, P1 ;  /* 0x000000ff0b0b7207 */ /* 0x000fe20000800000 */
[----:B--2---:R2:W-:Y:S01]  /*3160*/  SYNCS.ARRIVE.TRANS64.RED.A1T0 RZ, [R0+URZ], RZ ;  /* 0x000000ff00ff79a7 */ /* 0x0045e200081004ff */
[----:B-1----:R-:W-:-:S02]  /*3170*/  LOP3.LUT P3, RZ, R6, 0x1, RZ, 0xc0, !PT ;  /* 0x0000000106ff7812 */ /* 0x002fc4000786c0ff */
[----:B------:R-:W-:-:S04]  /*3180*/  SEL R5, RZ, 0x1, P1 ;  /* 0x00000001ff057807 */ /* 0x000fc80000800000 */
[----:B------:R-:W-:Y:S02]  /*3190*/  LOP3.LUT R10, R10, R5, RZ, 0x3c, !PT ;  /* 0x000000050a0a7212 */ /* 0x000fe400078e3cff */
[----:B--2---:R-:W-:-:S04]  /*31a0*/  SEL R0, RZ, 0x1, P0 ;  /* 0x00000001ff007807 */ /* 0x004fc80000000000 */
[----:B------:R-:W-:Y:S01]  /*31b0*/  LOP3.LUT R9, R9, R0, RZ, 0x3c, !PT ;  /* 0x0000000009097212 */ /* 0x000fe200078e3cff */
[----:B------:R-:W-:Y:S06]  /*31c0*/  @P3 BRA `(.L_x_58) ;  /* 0xfffffffc002c3947 */ /* 0x000fec000383ffff */
[----:B------:R-:W-:Y:S01]  /*31d0*/  ULEA UR5, UR6, UR37, 0x3 ;  /* 0x0000002506057291 */ /* 0x000fe2000f8e18ff */
[----:B------:R-:W-:-:S08]  /*31e0*/  SHF.L.U32 R3, R12, 0x1f, RZ ;  /* 0x0000001f0c037819 */ /* 0x000fd000000006ff */
[----:B------:R-:W1:Y:S02]  /*31f0*/  SYNCS.PHASECHK.TRANS64 P0, [UR5+0x140], R3 ;  /* 0x00014003ff0075a7 */ /* 0x000e640008001005 */
[----:B-1----:R-:W-:Y:S05]  /*3200*/  @P0 BRA `(.L_x_59) ;  /* 0x0000000000080947 */ /* 0x002fea0003800000 */
[----:B------:R-:W1:Y:S02]  /*3210*/  SYNCS.PHASECHK.TRANS64.TRYWAIT P0, [UR5+0x140], R3 ;  /* 0x00014003ff0075a7 */ /* 0x000e640008001105 */
[----:B-1----:R-:W-:Y:S05]  /*3220*/  @!P0 BRA `(.L_x_60) ;  /* 0x0000004400e88947 */ /* 0x002fea0003800000 */
.L_x_59:
[----:B------:R-:W-:-:S04]  /*3230*/  UIADD3 UR4, UPT, UPT, UR6, 0x1, URZ ;  /* 0x0000000106047890 */ /* 0x000fc8000fffe0ff */
[----:B------:R-:W-:-:S04]  /*3240*/  UISETP.NE.AND UP0, UPT, UR4, 0x2, UPT ;  /* 0x000000020400788c */ /* 0x000fc8000bf05270 */
[----:B------:R-:W-:Y:S02]  /*3250*/  USEL UR7, URZ, 0x1, UP0 ;  /* 0x00000001ff077887 */ /* 0x000fe40008000000 */
[----:B------:R-:W-:-:S04]  /*3260*/  USEL UR4, UR4, URZ, UP0 ;  /* 0x000000ff04047287 */ /* 0x000fc80008000000 */
[----:B------:R-:W-:Y:S01]  /*3270*/  ULEA UR4, UR4, UR37, 0x3 ;  /* 0x0000002504047291 */ /* 0x000fe2000f8e18ff */
[----:B-1----:R-:W-:-:S04]  /*3280*/  LOP3.LUT R3, R12, UR7, RZ, 0x3c, !PT ;  /* 0x000000070c037c12 */ /* 0x002fc8000f8e3cff */
[----:B------:R-:W-:-:S04]  /*3290*/  SHF.L.U32 R0, R3, 0x1f, RZ ;  /* 0x0000001f03007819 */ /* 0x000fc800000006ff */
[----:B------:R-:W1:Y:S02]  /*32a0*/  SYNCS.PHASECHK.TRANS64 P0, [UR4+0x140], R0 ;  /* 0x00014000ff0075a7 */ /* 0x000e640008001004 */
[----:B-1----:R-:W-:Y:S05]  /*32b0*/  @P0 EXIT ;  /* 0x000000000000094d */ /* 0x002fea0003800000 */
[----:B------:R-:W-:Y:S02]  /*32c0*/  SHF.L.U32 R3, R3, 0x1f, RZ ;  /* 0x0000001f03037819 */ /* 0x000fe400000006ff */
[----:B------:R-:W-:-:S07]  /*32d0*/  MOV R0, UR4 ;  /* 0x0000000400007c02 */ /* 0x000fce0008000f00 */
.L_x_61:
[----:B-1----:R1:W2:Y:S02]  /*32e0*/  SYNCS.PHASECHK.TRANS64.TRYWAIT P0, [R0+URZ+0x140], R3 ;  /* 0x00014003000075a7 */ /* 0x0022a400080011ff */
[----:B--2---:R-:W-:Y:S05]  /*32f0*/  @!P0 NANOSLEEP.SYNCS 0x989680 ;  /* 0x009896800000895d */ /* 0x004fea0003900000 */
[----:B------:R-:W2:Y:S02]  /*3300*/  @!P0 SYNCS.PHASECHK.TRANS64 P0, [R0+URZ+0x140], R3 ;  /* 0x00014003000085a7 */ /* 0x000ea400080010ff */
[----:B--2---:R-:W-:Y:S05]  /*3310*/  @P0 EXIT ;  /* 0x000000000000094d */ /* 0x004fea0003800000 */
[----:B------:R-:W-:Y:S05]  /*3320*/  BRA `(.L_x_61) ;  /* 0xfffffffc00ec7947 */ /* 0x000fea000383ffff */
.L_x_54:
[----:B------:R-:W-:-:S09]  /*3330*/  UISETP.NE.AND UP1, UPT, UR8, URZ, UPT ;  /* 0x000000ff0800728c */ /* 0x000fd2000bf25270 */
[----:B------:R-:W-:Y:S05]  /*3340*/  BRA.U UP1, `(.L_x_62) ;  /* 0x0000000d01787547 */ /* 0x000fea000b800000 */
[----:B------:R-:W-:Y:S01]  /*3350*/  UMOV UR4, 0x40 ;  /* 0x0000004000047882 */ /* 0x000fe20000000000 */
[----:B------:R-:W-:Y:S01]  /*3360*/  NOP ;  /* 0x0000000000007918 */ /* 0x000fe20000000000 */
[----:B------:R-:W-:Y:S01]  /*3370*/  ULEA UR4, UR37, UR4, 0x18 ;  /* 0x0000000425047291 */ /* 0x000fe2000f8ec0ff */
[----:B------:R-:W-:Y:S02]  /*3380*/  UMOV UR5, 0x400 ;  /* 0x0000040000057882 */ /* 0x000fe40000000000 */
[----:B------:R-:W-:-:S06]  /*3390*/  ULEA UR37, UR37, UR5, 0x18 ;  /* 0x0000000525257291 */ /* 0x000fcc000f8ec0ff */
[----:B------:R-:W1:Y:S02]  /*33a0*/  LDS.U8 R0, [UR4+0x1c] ;  /* 0x00001c04ff007984 */ /* 0x000e640008000000 */
[----:B-1----:R-:W-:-:S13]  /*33b0*/  ISETP.NE.AND P0, PT, R0, RZ, PT ;  /* 0x000000ff0000720c */ /* 0x002fda0003f05270 */
[----:B------:R-:W-:Y:S05]  /*33c0*/  @P0 BRA `(.L_x_63) ;  /* 0x0000000000580947 */ /* 0x000fea0003800000 */
[----:B------:R-:W-:-:S13]  /*33d0*/  ELECT P0, URZ, PT ;  /* 0x0000000000ff782f */ /* 0x000fda0003800000 */
[----:B------:R-:W-:Y:S05]  /*33e0*/  @!P0 BRA `(.L_x_64) ;  /* 0x0000000000608947 */ /* 0x000fea0003800000 */
[----:B------:R-:W-:Y:S01]  /*33f0*/  UMOV UR5, 0x10 ;  /* 0x0000001000057882 */ /* 0x000fe20000000000 */
[----:B------:R-:W-:Y:S01]  /*3400*/  HFMA2 R0, -RZ, RZ, 0, 5.9604644775390625e-08 ;  /* 0x00000001ff007431 */ /* 0x000fe200000001ff */
[----:B------:R-:W-:-:S03]  /*3410*/  MOV R2, 0xffff ;  /* 0x0000ffff00027802 */ /* 0x000fc60000000f00 */
[----:B------:R-:W-:Y:S04]  /*3420*/  DEPBAR.LE SB1, 0x36 ;  /* 0x00009d800000791a */ /* 0x000fe80000000000 */
[----:B------:R-:W1:Y:S02]  /*3430*/  UTCATOMSWS.FIND_AND_SET.ALIGN UP0, UR5, UR5 ;  /* 0x00000005000575e3 */ /* 0x000e640008000800 */
[----:B-1----:R-:W-:Y:S01]  /*3440*/  MOV R3, UR5 ;  /* 0x0000000500037c02 */ /* 0x002fe20008000f00 */
[----:B------:R-:W-:Y:S06]  /*3450*/  BRA.U UP0, `(.L_x_65) ;  /* 0x0000000100187547 */ /* 0x000fec000b800000 */
.L_x_66:
[----:B------:R-:W-:Y:S05]  /*3460*/  NANOSLEEP 0x64 ;  /* 0x000000640000795d */ /* 0x000fea0003800000 */
[----:B------:R-:W-:-:S05]  /*3470*/  UMOV UR5, 0x10 ;  /* 0x0000001000057882 */ /* 0x000fca0000000000 */
[----:B------:R-:W-:Y:S04]  /*3480*/  DEPBAR.LE SB1, 0x36 ;  /* 0x00009d800000791a */ /* 0x000fe80000000000 */
[----:B------:R-:W1:Y:S02]  /*3490*/  UTCATOMSWS.FIND_AND_SET.ALIGN UP0, UR5, UR5 ;  /* 0x00000005000575e3 */ /* 0x000e640008000800 */
[----:B-1----:R-:W-:Y:S01]  /*34a0*/  MOV R3, UR5 ;  /* 0x0000000500037c02 */ /* 0x002fe20008000f00 */
[----:B------:R-:W-:Y:S05]  /*34b0*/  BRA.U !UP0, `(.L_x_66) ;  /* 0xfffffffd08e87547 */ /* 0x000fea000b83ffff */
.L_x_65:
[-C--:B------:R-:W-:Y:S02]  /*34c0*/  SHF.L.U32 R2, R2, R3.reuse, RZ ;  /* 0x0000000302027219 */ /* 0x080fe400000006ff */
[----:B------:R-:W-:Y:S01]  /*34d0*/  SHF.L.U32 R0, R0, R3, RZ ;  /* 0x0000000300007219 */ /* 0x000fe200000006ff */
[----:B------:R-:W-:Y:S02]  /*34e0*/  IMAD.SHL.U32 R3, R3, 0x20, RZ ;  /* 0x0000002003037824 */ /* 0x000fe400078e00ff */
[----:B------:R1:W-:Y:S04]  /*34f0*/  ATOMS.OR RZ, [UR4+0x14], R2 ;  /* 0x00001402ffff798c */ /* 0x0003e8000b000004 */
[----:B------:R1:W-:Y:S04]  /*3500*/  ATOMS.OR RZ, [UR4+0x18], R0 ;  /* 0x00001800ffff798c */ /* 0x0003e8000b000004 */
[----:B------:R1:W-:Y:S01]  /*3510*/  STS [UR37+0x1e0], R3 ;  /* 0x0001e003ff007988 */ /* 0x0003e20008000825 */
[----:B------:R-:W-:Y:S05]  /*3520*/  BRA `(.L_x_64) ;  /* 0x0000000000107947 */ /* 0x000fea0003800000 */
.L_x_63:
[----:B------:R-:W-:Y:S02]  /*3530*/  MOV R0, 0xffffffff ;  /* 0xffffffff00007802 */ /* 0x000fe40000000f00 */
[----:B------:R-:W-:-:S03]  /*3540*/  MOV R2, 0x3570 ;  /* 0x0000357000027802 */ /* 0x000fc60000000f00 */
[----:B------:R1:W-:Y:S04]  /*3550*/  STS [UR37+0x1e0], R0 ;  /* 0x0001e000ff007988 */ /* 0x0003e80008000825 */
[----:B-1-3-5:R-:W-:Y:S05]  /*3560*/  CALL.REL.NOINC `($__internal_1_$__cuda_sm10x_tcgen05_guardrail_trap_phase_invalid_during_alloc) ;  /* 0x0000004800647944 */ /* 0x02afea0003c00000 */
.L_x_64:
[----:B------:R-:W-:Y:S05]  /*3570*/  WARPSYNC.ALL ;  /* 0x0000000000007948 */ /* 0x000fea0003800000 */
[----:B------:R-:W2:Y:S01]  /*3580*/  S2UR UR6, SR_CgaCtaId ;  /* 0x00000000000679c3 */ /* 0x000ea20000008800 */
[----:B------:R-:W-:Y:S01]  /*3590*/  UMOV UR4, 0x400 ;  /* 0x0000040000047882 */ /* 0x000fe20000000000 */
[----:B------:R-:W-:-:S06]  /*35a0*/  NOP ;  /* 0x0000000000007918 */ /* 0x000fcc0000000000 */
[----:B------:R-:W-:Y:S06]  /*35b0*/  BAR.ARV 0x6, 0xa0 ;  /* 0x0182800000007b1d */ /* 0x000fec0000002000 */
[----:B------:R-:W4:Y:S01]  /*35c0*/  LDCU UR7, c[0x0][0x38c] ;  /* 0x00007180ff0777ac */ /* 0x000f220008000800 */
[----:B------:R-:W-:Y:S01]  /*35d0*/  IMAD.MOV.U32 R11, RZ, RZ, 0x1 ;  /* 0x00000001ff0b7424 */ /* 0x000fe200078e00ff */
[----:B------:R-:W-:Y:S01]  /*35e0*/  CS2R R8, SRZ ;  /* 0x0000000000087805 */ /* 0x000fe2000001ff00 */
[----:B------:R-:W-:Y:S01]  /*35f0*/  IMAD.MOV.U32 R10, RZ, RZ, RZ ;  /* 0x000000ffff0a7224 */ /* 0x000fe200078e00ff */
[----:B------:R-:W-:Y:S01]  /*3600*/  UMOV UR17, URZ ;  /* 0x000000ff00117c82 */ /* 0x000fe20008000000 */
[----:B------:R-:W-:Y:S01]  /*3610*/  UMOV UR16, URZ ;  /* 0x000000ff00107c82 */ /* 0x000fe20008000000 */
[----:B------:R-:W-:Y:S01]  /*3620*/  UMOV UR22, 0x0 ;  /* 0x0000000000167882 */ /* 0x000fe20000000000 */
[----:B------:R-:W-:Y:S01]  /*3630*/  UMOV UR23, 0x8110410 ;  /* 0x0811041000177882 */ /* 0x000fe20000000000 */
[----:B------:R-:W-:Y:S01]  /*3640*/  UMOV UR20, 0x0 ;  /* 0x0000000000147882 */ /* 0x000fe20000000000 */
[----:B------:R-:W-:Y:S01]  /*3650*/  UMOV UR21, 0x8110410 ;  /* 0x0811041000157882 */ /* 0x000fe20000000000 */
[----:B--2---:R-:W-:Y:S01]  /*3660*/  ULEA UR6, UR6, UR4, 0x18 ;  /* 0x0000000406067291 */ /* 0x004fe2000f8ec0ff */
[----:B------:R-:W2:Y:S03]  /*3670*/  LDCU UR4, c[0x0][0x38c] ;  /* 0x00007180ff0477ac */ /* 0x000ea60008000800 */
[----:B------:R-:W-:-:S02]  /*3680*/  UIADD3 UR11, UPT, UPT, UR6, 0x4400, URZ ;  /* 0x00004400060b7890 */ /* 0x000fc4000fffe0ff */
[----:B----4-:R-:W-:-:S03]  /*3690*/  UIADD3 UR7, UPT, UPT, UR7, 0x3f, URZ ;  /* 0x0000003f07077890 */ /* 0x010fc6000fffe0ff */
[----:B-1----:R-:W1:Y:S01]  /*36a0*/  LDS R0, [UR6+0x1e0] ;  /* 0x0001e006ff007984 */ /* 0x002e620008000800 */
[----:B------:R-:W-:Y:S02]  /*36b0*/  UIADD3 UR18, UPT, UPT, UR6, 0x26400, URZ ;  /* 0x0002640006127890 */ /* 0x000fe4000fffe0ff */
[----:B------:R-:W-:Y:S02]  /*36c0*/  USHF.R.S32.HI UR5, URZ, 0x1f, UR7 ;  /* 0x0000001fff057899 */ /* 0x000fe40008011407 */
[----:B------:R-:W-:Y:S02]  /*36d0*/  USHF.R.U32.HI UR11, URZ, 0x4, UR11 ;  /* 0x00000004ff0b7899 */ /* 0x000fe4000801160b */
[----:B------:R-:W-:Y:S02]  /*36e0*/  ULEA.HI UR5, UR5, UR7, URZ, 0x6 ;  /* 0x0000000705057291 */ /* 0x000fe4000f8f30ff */
[----:B------:R-:W-:Y:S02]  /*36f0*/  USHF.R.U32.HI UR18, URZ, 0x4, UR18 ;  /* 0x00000004ff127899 */ /* 0x000fe40008011612 */
[----:B------:R-:W-:-:S02]  /*3700*/  USHF.R.S32.HI UR5, URZ, 0x6, UR5 ;  /* 0x00000006ff057899 */ /* 0x000fc40008011405 */
[----:B------:R-:W-:Y:S02]  /*3710*/  ULOP3.LUT UR11, UR11, 0x3fff, URZ, 0xc0, !UPT ;  /* 0x00003fff0b0b7892 */ /* 0x000fe4000f8ec0ff */
[----:B------:R-:W-:Y:S02]  /*3720*/  UISETP.LT.AND UP0, UPT, UR5, 0x1, UPT ;  /* 0x000000010500788c */ /* 0x000fe4000bf01270 */
[----:B------:R-:W-:Y:S02]  /*3730*/  ULOP3.LUT UR18, UR18, 0x3fff, URZ, 0xc0, !UPT ;  /* 0x00003fff12127892 */ /* 0x000fe4000f8ec0ff */
[----:B------:R-:W-:Y:S02]  /*3740*/  USEL UR10, UR5, 0x1, !UP0 ;  /* 0x00000001050a7887 */ /* 0x000fe4000c000000 */
[----:B------:R-:W-:Y:S02]  /*3750*/  ULOP3.LUT UR11, UR11, 0x10000, URZ, 0xfc, !UPT ;  /* 0x000100000b0b7892 */ /* 0x000fe4000f8efcff */
[----:B------:R-:W-:-:S02]  /*3760*/  UIADD3 UR10, UPT, UPT, -UR10, URZ, URZ ;  /* 0x000000ff0a0a7290 */ /* 0x000fc4000fffe1ff */
[----:B--2---:R-:W-:Y:S01]  /*3770*/  UISETP.GE.AND UP3, UPT, UR4, 0x1, UPT ;  /* 0x000000010400788c */ /* 0x004fe2000bf66270 */
[----:B-1----:R-:W-:-:S15]  /*3780*/  R2UR UR19, R0 ;  /* 0x00000000001372ca */ /* 0x002fde00000e0000 */
.L_x_73:
[----:B------:R-:W-:Y:S02]  /*3790*/  LEA R0, R10, UR6, 0x3 ;  /* 0x000000060a007c11 */ /* 0x000fe4000f8e18ff */
[----:B------:R-:W-:Y:S02]  /*37a0*/  SHF.L.U32 R5, R9, 0x1f, RZ ;  /* 0x0000001f09057819 */ /* 0x000fe400000006ff */
[----:B------:R-:W-:Y:S01]  /*37b0*/  PLOP3.LUT P0, PT, PT, PT, UP3, 0x80, 0x8 ;  /* 0x000000000008781c */ /* 0x000fe20003f0f038 */
[----:B------:R-:W-:Y:S01]  /*37c0*/  VIADD R3, R0, 0x140 ;  /* 0x0000014000037836 */ /* 0x000fe20000000000 */
[----:B-1----:R-:W1:Y:S02]  /*37d0*/  SYNCS.PHASECHK.TRANS64.TRYWAIT P1, [R0+URZ+0x130], R5 ;  /* 0x00013005000075a7 */ /* 0x002e6400080211ff */
[----:B-1--4-:R-:W-:Y:S09]  /*37e0*/  @!P1 BRA `(.L_x_67) ;  /* 0x0000004000909947 */ /* 0x012ff20003800000 */
.L_x_150:
[----:B------:R-:W-:Y:S01]  /*37f0*/  LEA R4, R10, UR6, 0x4 ;  /* 0x000000060a047c11 */ /* 0x000fe2000f8e20ff */
[----:B------:R-:W-:Y:S01]  /*3800*/  @UP3 ULEA UR4, UR16, UR6, 0x3 ;  /* 0x0000000610043291 */ /* 0x000fe2000f8e18ff */
[----:B------:R-:W-:Y:S01]  /*3810*/  PLOP3.LUT P2, PT, PT, PT, PT, 0x80, 0x8 ;  /* 0x000000000008781c */ /* 0x000fe20003f4f070 */
[----:B------:R-:W-:Y:S01]  /*3820*/  ULEA UR8, UR17, UR6, 0x3 ;  /* 0x0000000611087291 */ /* 0x000fe2000f8e18ff */
[----:B------:R-:W-:Y:S01]  /*3830*/  PRMT R3, RZ, 0x654, R3 ;  /* 0x00000654ff037816 */ /* 0x000fe20000000003 */
[----:B------:R-:W-:Y:S01]  /*3840*/  ULEA UR9, UR17, UR19, 0x6 ;  /* 0x0000001311097291 */ /* 0x000fe2000f8e30ff */
[----:B-1----:R-:W1:Y:S01]  /*3850*/  LDS.128 R4, [R4+0x1c0] ;  /* 0x0001c00004047984 */ /* 0x002e620000000c00 */
[----:B------:R-:W-:Y:S02]  /*3860*/  @P0 SHF.L.U32 R2, R8, 0x1f, RZ ;  /* 0x0000001f08020819 */ /* 0x000fe400000006ff */
[----:B------:R-:W-:Y:S01]  /*3870*/  SHF.L.U32 R0, R11, 0x1f, RZ ;  /* 0x0000001f0b007819 */ /* 0x000fe200000006ff */
[----:B------:R-:W-:Y:S01]  /*3880*/  @!PT LDS RZ, [RZ] ;  /* 0x00000000fffff984 */ /* 0x000fe20000000800 */
[----:B------:R-:W-:Y:S01]  /*3890*/  @!PT LDS RZ, [RZ] ;  /* 0x00000000fffff984 */ /* 0x000fe20000000800 */
[----:B------:R-:W-:Y:S01]  /*38a0*/  @!PT LDS RZ, [RZ] ;  /* 0x00000000fffff984 */ /* 0x000fe20000000800 */
[----:B------:R-:W-:Y:S01]  /*38b0*/  @!PT LDS RZ, [RZ] ;  /* 0x00000000fffff984 */ /* 0x000fe20000000800 */
[----:B------:R2:W-:Y:S06]  /*38c0*/  MEMBAR.ALL.CTA ;  /* 0x0000000000007992 */ /* 0x0005ec0000008000 */
[----:B--2---:R-:W2:Y:S02]  /*38d0*/  FENCE.VIEW.ASYNC.S ;  /* 0x00000000000073c6 */ /* 0x004ea40000000000 */
[----:B--2---:R2:W-:Y:S01]  /*38e0*/  SYNCS.ARRIVE.TRANS64.RED.A1T0 RZ, [R3+URZ], RZ ;  /* 0x000000ff03ff79a7 */ /* 0x0045e200081004ff */
[----:B------:R2:W4:Y:S01]  /*38f0*/  @P0 SYNCS.PHASECHK.TRANS64.TRYWAIT P2, [UR4], R2 ;  /* 0x00000002ff0005a7 */ /* 0x0005220008041104 */
[----:B-1----:R-:W-:Y:S01]  /*3900*/  LOP3.LUT P1, RZ, R6, 0x1, RZ, 0xc0, !PT ;  /* 0x0000000106ff7812 */ /* 0x002fe2000782c0ff */
[----:B------:R-:W1:Y:S02]  /*3910*/  SYNCS.PHASECHK.TRANS64.TRYWAIT P0, [UR8+0x170], R0 ;  /* 0x00017000ff0075a7 */ /* 0x000e640008001108 */
[----:B-12-4-:R-:W-:Y:S10]  /*3920*/  @!P0 BRA `(.L_x_68) ;  /* 0x0000004000548947 */ /* 0x016ff40003800000 */
.L_x_152:
[----:B------:R-:W-:Y:S01]  /*3930*/  IADD3 R10, PT, PT, R10, 0x1, RZ ;  /* 0x000000010a0a7810 */ /* 0x000fe20007ffe0ff */
[----:B------:R-:W-:Y:S06]  /*3940*/  BRA.U !UP3, `(.L_x_69) ;  /* 0x000000010b987547 */ /* 0x000fec000b800000 */
[----:B------:R-:W-:Y:S01]  /*3950*/  UPLOP3.LUT UP4, UPT, UPT, UPT, UPT, 0x40, 0x4 ;  /* 0x000000000004789c */ /* 0x000fe20003f8e870 */
[----:B------:R-:W-:Y:S01]  /*3960*/  UMOV UR15, UR10 ;  /* 0x0000000a000f7c82 */ /* 0x000fe20008000000 */
[----:B------:R-:W-:Y:S01]  /*3970*/  UMOV UR14, UR5 ;  /* 0x00000005000e7c82 */ /* 0x000fe20008000000 */
[----:B------:R-:W-:-:S08]  /*3980*/  UMOV UR13, UR16 ;  /* 0x00000010000d7c82 */ /* 0x000fd00008000000 */
.L_x_72:
[----:B------:R-:W-:Y:S02]  /*3990*/  UIADD3 UR15, UPT, UPT, UR15, 0x1, URZ ;  /* 0x000000010f0f7890 */ /* 0x000fe4000fffe0ff */
[----:B--2---:R-:W-:Y:S02]  /*39a0*/  ULEA UR7, UR13, UR6, 0x3 ;  /* 0x000000060d077291 */ /* 0x004fe4000f8e18ff */
[----:B------:R-:W-:Y:S01]  /*39b0*/  UISETP.NE.AND UP0, UPT, UR15, URZ, UPT ;  /* 0x000000ff0f00728c */ /* 0x000fe2000bf05270 */
[----:B----4-:R-:W-:Y:S10]  /*39c0*/  @P2 BRA `(.L_x_70) ;  /* 0x00000000000c2947 */ /* 0x010ff40003800000 */
[----:B-1----:R-:W-:Y:S04]  /*39d0*/  SHF.L.U32 R3, R8, 0x1f, RZ ;  /* 0x0000001f08037819 */ /* 0x002fe800000006ff */
[----:B------:R-:W1:Y:S02]  /*39e0*/  SYNCS.PHASECHK.TRANS64.TRYWAIT P0, [UR7], R3 ;  /* 0x00000003ff0075a7 */ /* 0x000e640008001107 */
[----:B-1----:R-:W-:Y:S05]  /*39f0*/  @!P0 BRA `(.L_x_71) ;  /* 0x0000004000388947 */ /* 0x002fea0003800000 */
.L_x_70:
[----:B------:R-:W-:Y:S01]  /*3a00*/  UISETP.NE.AND UP1, UPT, UR14, 0x1, UPT ;  /* 0x000000010e00788c */ /* 0x000fe2000bf25270 */
[----:B------:R-:W-:Y:S01]  /*3a10*/  PLOP3.LUT P2, PT, PT, PT, PT, 0x80, 0x8 ;  /* 0x000000000008781c */ /* 0x000fe20003f4f070 */
[----:B------:R-:W-:Y:S02]  /*3a20*/  UIADD3 UR16, UPT, UPT, UR13, 0x1, URZ ;  /* 0x000000010d107890 */ /* 0x000fe4000fffe0ff */
[----:B------:R-:W-:Y:S02]  /*3a30*/  ULEA UR24, UR13, UR18, 0x8 ;  /* 0x000000120d187291 */ /* 0x000fe4000f8e40ff */
[----:B------:R-:W-:Y:S01]  /*3a40*/  UISETP.NE.AND UP2, UPT, UR16, 0x11, UPT ;  /* 0x000000111000788c */ /* 0x000fe2000bf45270 */
[----:B------:R-:W-:Y:S01]  /*3a50*/  PLOP3.LUT P0, PT, PT, PT, UP1, 0x80, 0x8 ;  /* 0x000000000008781c */ /* 0x000fe20003f0f018 */
[----:B------:R-:W-:Y:S02]  /*3a60*/  ULEA UR26, UR13, UR11, 0x9 ;  /* 0x0000000b0d1a7291 */ /* 0x000fe4000f8e48ff */
[----:B------:R-:W-:Y:S02]  /*3a70*/  USEL UR12, URZ, 0x1, UP2 ;  /* 0x00000001ff0c7887 */ /* 0x000fe40009000000 */
[----:B------:R-:W-:Y:S02]  /*3a80*/  USEL UR16, UR16, URZ, UP2 ;  /* 0x000000ff10107287 */ /* 0x000fe40009000000 */
[----:B------:R-:W-:Y:S02]  /*3a90*/  UIADD3 UR30, UPT, UPT, UR24, 0x80, URZ ;  /* 0x00000080181e7890 */ /* 0x000fe4000fffe0ff */
[----:B------:R-:W-:Y:S01]  /*3aa0*/  @UP1 ULEA UR4, UR16, UR6, 0x3 ;  /* 0x0000000610041291 */ /* 0x000fe2000f8e18ff */
[----:B------:R-:W-:Y:S01]  /*3ab0*/  LOP3.LUT R8, R8, UR12, RZ, 0x3c, !PT ;  /* 0x0000000c08087c12 */ /* 0x000fe2000f8e3cff */
[----:B------:R-:W-:Y:S02]  /*3ac0*/  UIADD3 UR28, UPT, UPT, UR26, 0x2, URZ ;  /* 0x000000021a1c7890 */ /* 0x000fe4000fffe0ff */
[----:B------:R-:W-:Y:S01]  /*3ad0*/  UIADD3 UR7, UPT, UPT, UR7, 0x88, URZ ;  /* 0x0000008807077890 */ /* 0x000fe2000fffe0ff */
[----:B-1----:R-:W-:Y:S01]  /*3ae0*/  @P0 SHF.L.U32 R0, R8, 0x1f, RZ ;  /* 0x0000001f08000819 */ /* 0x002fe200000006ff */
[----:B------:R-:W-:Y:S01]  /*3af0*/  UMOV UR25, 0x80004020 ;  /* 0x8000402000197882 */ /* 0x000fe20000000000 */
[----:B------:R-:W-:Y:S01]  /*3b00*/  UMOV UR27, 0x80004020 ;  /* 0x80004020001b7882 */ /* 0x000fe20000000000 */
[----:B------:R-:W-:Y:S01]  /*3b10*/  UMOV UR31, 0x80004020 ;  /* 0x80004020001f7882 */ /* 0x000fe20000000000 */
[----:B------:R2:W4:Y:S01]  /*3b20*/  @P0 SYNCS.PHASECHK.TRANS64.TRYWAIT P2, [UR4], R0 ;  /* 0x00000000ff0005a7 */ /* 0x0005220008041104 */
[----:B------:R-:W-:Y:S01]  /*3b30*/  UIADD3 UR14, UPT, UPT, UR14, -0x1, URZ ;  /* 0xffffffff0e0e7890 */ /* 0x000fe2000fffe0ff */
[----:B------:R2:W-:Y:S01]  /*3b40*/  UTCQMMA gdesc[UR26], gdesc[UR24], tmem[UR9], tmem[UR22], idesc[UR23], UP4 ;  /* 0x00ff16181a0075ea */ /* 0x0005e2000a000309 */
[----:B------:R-:W-:Y:S01]  /*3b50*/  UPLOP3.LUT UP4, UPT, UPT, UPT, UPT, 0x80, 0x8 ;  /* 0x000000000008789c */ /* 0x000fe20003f8f070 */
[----:B------:R-:W-:Y:S01]  /*3b60*/  UMOV UR29, 0x80004020 ;  /* 0x80004020001d7882 */ /* 0x000fe20000000000 */
[----:B------:R-:W-:Y:S01]  /*3b70*/  UMOV UR13, UR16 ;  /* 0x00000010000d7c82 */ /* 0x000fe20008000000 */
[----:B------:R2:W-:Y:S01]  /*3b80*/  UTCQMMA gdesc[UR28], gdesc[UR30], tmem[UR9], tmem[UR20], idesc[UR21], UPT ;  /* 0x00ff141e1c0075ea */ /* 0x0005e2000b800309 */
[----:B------:R2:W-:Y:S01]  /*3b90*/  UTCBAR [UR7], URZ ;  /* 0x000000ff070073e9 */ /* 0x0005e200080000ff */
[----:B------:R-:W-:Y:S06]  /*3ba0*/  BRA.U UP0, `(.L_x_72) ;  /* 0xfffffffd00787547 */ /* 0x000fec000b83ffff */
.L_x_69:
[----:B------:R-:W-:Y:S01]  /*3bb0*/  UIADD3 UR17, UPT, UPT, UR17, 0x1, URZ ;  /* 0x0000000111117890 */ /* 0x000fe2000fffe0ff */
[C---:B------:R-:W-:Y:S01]  /*3bc0*/  ISETP.NE.AND P0, PT, R10.reuse, 0x2, PT ;  /* 0x000000020a00780c */ /* 0x040fe20003f05270 */
[----:B------:R-:W-:Y:S02]  /*3bd0*/  UIADD3 UR8, UPT, UPT, UR8, 0x150, URZ ;  /* 0x0000015008087890 */ /* 0x000fe4000fffe0ff */
[----:B------:R-:W-:Y:S01]  /*3be0*/  UISETP.NE.AND UP0, UPT, UR17, 0x4, UPT ;  /* 0x000000041100788c */ /* 0x000fe2000bf05270 */
[----:B-12---:R-:W-:Y:S02]  /*3bf0*/  SEL R0, RZ, 0x1, P0 ;  /* 0x00000001ff007807 */ /* 0x006fe40000000000 */
[----:B------:R-:W-:Y:S01]  /*3c00*/  SEL R10, R10, RZ, P0 ;  /* 0x000000ff0a0a7207 */ /* 0x000fe20000000000 */
[----:B------:R-:W-:Y:S01]  /*3c10*/  USEL UR4, URZ, 0x1, UP0 ;  /* 0x00000001ff047887 */ /* 0x000fe20008000000 */
[----:B------:R-:W-:Y:S01]  /*3c20*/  LOP3.LUT R9, R9, R0, RZ, 0x3c, !PT ;  /* 0x0000000009097212 */ /* 0x000fe200078e3cff */
[----:B------:R-:W-:Y:S01]  /*3c30*/  USEL UR17, UR17, URZ, UP0 ;  /* 0x000000ff11117287 */ /* 0x000fe20008000000 */
[----:B------:R1:W-:Y:S03]  /*3c40*/  UTCBAR [UR8], URZ ;  /* 0x000000ff080073e9 */ /* 0x0003e600080000ff */
[----:B------:R-:W-:Y:S01]  /*3c50*/  LOP3.LUT R11, R11, UR4, RZ, 0x3c, !PT ;  /* 0x000000040b0b7c12 */ /* 0x000fe2000f8e3cff */
[----:B------:R-:W-:Y:S07]  /*3c60*/  @P1 BRA `(.L_x_73) ;  /* 0xfffffff800c81947 */ /* 0x000fee000383ffff */
[----:B------:R-:W2:Y:S01]  /*3c70*/  S2UR UR4, SR_CgaCtaId ;  /* 0x00000000000479c3 */ /* 0x000ea20000008800 */
[----:B------:R-:W-:Y:S01]  /*3c80*/  ELECT P0, URZ, PT ;  /* 0x0000000000ff782f */ /* 0x000fe20003800000 */
[----:B------:R-:W-:Y:S01]  /*3c90*/  IMAD.MOV.U32 R0, RZ, RZ, 0x1 ;  /* 0x00000001ff007424 */ /* 0x000fe200078e00ff */
[----:B------:R-:W-:Y:S01]  /*3ca0*/  UIADD3 UR6, UPT, UPT, UR6, 0x170, URZ ;  /* 0x0000017006067890 */ /* 0x000fe2000fffe0ff */
[----:B------:R-:W-:Y:S01]  /*3cb0*/  SHF.L.U32 R3, R11, 0x1f, RZ ;  /* 0x0000001f0b037819 */ /* 0x000fe200000006ff */
[----:B------:R-:W-:-:S03]  /*3cc0*/  UMOV UR5, 0x40 ;  /* 0x0000004000057882 */ /* 0x000fc60000000000 */
[----:B------:R-:W-:Y:S01]  /*3cd0*/  UVIRTCOUNT.DEALLOC.SMPOOL 0x80 ;  /* 0x000000800000784c */ /* 0x000fe20000000000 */
[----:B--2---:R-:W-:Y:S02]  /*3ce0*/  ULEA UR4, UR4, UR5, 0x18 ;  /* 0x0000000504047291 */ /* 0x004fe4000f8ec0ff */
[----:B------:R-:W-:-:S07]  /*3cf0*/  ULEA UR5, UR17, UR6, 0x3 ;  /* 0x0000000611057291 */ /* 0x000fce000f8e18ff */
[----:B------:R2:W-:Y:S02]  /*3d00*/  @P0 STS.U8 [UR4+0x1c], R0 ;  /* 0x00001c00ff000988 */ /* 0x0005e40008000004 */
[----:B------:R-:W3:Y:S02]  /*3d10*/  SYNCS.PHASECHK.TRANS64.TRYWAIT P0, [UR5], R3 ;  /* 0x00000003ff0075a7 */ /* 0x000ee40008001105 */
[----:B--23--:R-:W-:Y:S05]  /*3d20*/  @!P0 BRA `(.L_x_74) ;  /* 0x0000003c00848947 */ /* 0x00cfea0003800000 */
.L_x_155:
[----:B------:R-:W-:-:S04]  /*3d30*/  UIADD3 UR7, UPT, UPT, UR17, 0x1, URZ ;  /* 0x0000000111077890 */ /* 0x000fc8000fffe0ff */
[----:B------:R-:W-:-:S04]  /*3d40*/  UISETP.NE.AND UP0, UPT, UR7, 0x4, UPT ;  /* 0x000000040700788c */ /* 0x000fc8000bf05270 */
[----:B-1----:R-:W-:Y:S02]  /*3d50*/  USEL UR8, URZ, 0x1, UP0 ;  /* 0x00000001ff087887 */ /* 0x002fe40008000000 */
[----:B------:R-:W-:-:S04]  /*3d60*/  USEL UR7, UR7, URZ, UP0 ;  /* 0x000000ff07077287 */ /* 0x000fc80008000000 */
[----:B------:R-:W-:Y:S01]  /*3d70*/  ULEA UR5, UR7, UR6, 0x3 ;  /* 0x0000000607057291 */ /* 0x000fe2000f8e18ff */
[----:B------:R-:W-:-:S04]  /*3d80*/  LOP3.LUT R2, R11, UR8, RZ, 0x3c, !PT ;  /* 0x000000080b027c12 */ /* 0x000fc8000f8e3cff */
[----:B--2---:R-:W-:-:S04]  /*3d90*/  SHF.L.U32 R3, R2, 0x1f, RZ ;  /* 0x0000001f02037819 */ /* 0x004fc800000006ff */
[----:B------:R-:W1:Y:S02]  /*3da0*/  SYNCS.PHASECHK.TRANS64.TRYWAIT P0, [UR5], R3 ;  /* 0x00000003ff0075a7 */ /* 0x000e640008001105 */
[----:B-1----:R-:W-:Y:S05]  /*3db0*/  @!P0 BRA `(.L_x_75) ;  /* 0x0000003c00788947 */ /* 0x002fea0003800000 */
.L_x_157:
        /* <DEDUP_REMOVED lines=9> */
.L_x_159:
[----:B------:R-:W-:-:S04]  /*3e50*/  UIADD3 UR7, UPT, UPT, UR7, 0x1, URZ ;  /* 0x0000000107077890 */ /* 0x000fc8000fffe0ff */
[----:B------:R-:W-:-:S04]  /*3e60*/  UISETP.NE.AND UP0, UPT, UR7, 0x4, UPT ;  /* 0x000000040700788c */ /* 0x000fc8000bf05270 */
[----:B------:R-:W-:Y:S02]  /*3e70*/  USEL UR5, URZ, 0x1, UP0 ;  /* 0x00000001ff057887 */ /* 0x000fe40008000000 */
[----:B------:R-:W-:-:S04]  /*3e80*/  USEL UR7, UR7, URZ, UP0 ;  /* 0x000000ff07077287 */ /* 0x000fc80008000000 */
[----:B------:R-:W-:Y:S01]  /*3e90*/  ULEA UR7, UR7, UR6, 0x3 ;  /* 0x0000000607077291 */ /* 0x000fe2000f8e18ff */
[----:B-1----:R-:W-:-:S04]  /*3ea0*/  LOP3.LUT R3, R2, UR5, RZ, 0x3c, !PT ;  /* 0x0000000502037c12 */ /* 0x002fc8000f8e3cff */
[----:B------:R-:W-:-:S04]  /*3eb0*/  SHF.L.U32 R3, R3, 0x1f, RZ ;  /* 0x0000001f03037819 */ /* 0x000fc800000006ff */
[----:B------:R-:W1:Y:S02]  /*3ec0*/  SYNCS.PHASECHK.TRANS64.TRYWAIT P0, [UR7], R3 ;  /* 0x00000003ff0075a7 */ /* 0x000e640008001107 */
[----:B-1----:R-:W-:Y:S05]  /*3ed0*/  @!P0 BRA `(.L_x_77) ;  /* 0x0000003c00608947 */ /* 0x002fea0003800000 */
.L_x_161:
[----:B------:R-:W-:Y:S01]  /*3ee0*/  NOP ;  /* 0x0000000000007918 */ /* 0x000fe20000000000 */
[----:B-1----:R-:W1:Y:S01]  /*3ef0*/  LDS R0, [UR4+0x14] ;  /* 0x00001404ff007984 */ /* 0x002e620008000800 */
[----:B------:R-:W-:Y:S01]  /*3f00*/  ULOP3.LUT UR6, UR19, 0xffff, URZ, 0xc0, !UPT ;  /* 0x0000ffff13067892 */ /* 0x000fe2000f8ec0ff */
[----:B------:R-:W-:Y:S01]  /*3f10*/  UMOV UR8, 0xffff ;  /* 0x0000ffff00087882 */ /* 0x000fe20000000000 */
[----:B------:R-:W-:Y:S02]  /*3f20*/  UMOV UR5, 0x1 ;  /* 0x0000000100057882 */ /* 0x000fe40000000000 */
[----:B------:R-:W-:-:S04]  /*3f30*/  USHF.R.U32.HI UR6, URZ, 0x5, UR6 ;  /* 0x00000005ff067899 */ /* 0x000fc80008011606 */
[----:B------:R-:W-:Y:S02]  /*3f40*/  USHF.L.U32 UR8, UR8, UR6, URZ ;  /* 0x0000000608087299 */ /* 0x000fe400080006ff */
[----:B------:R-:W-:-:S04]  /*3f50*/  USHF.L.U32 UR5, UR5, UR6, URZ ;  /* 0x0000000605057299 */ /* 0x000fc800080006ff */
[----:B-1----:R-:W-:-:S04]  /*3f60*/  LOP3.LUT R0, R0, UR8, RZ, 0xc0, !PT ;  /* 0x0000000800007c12 */ /* 0x002fc8000f8ec0ff */
[----:B------:R-:W-:-:S13]  /*3f70*/  ISETP.NE.AND P0, PT, R0, UR8, PT ;  /* 0x0000000800007c0c */ /* 0x000fda000bf05270 */
[----:B------:R-:W-:Y:S05]  /*3f80*/  @P0 BRA `(.L_x_78) ;  /* 0x0000000000580947 */ /* 0x000fea0003800000 */
[----:B------:R-:W1:Y:S02]  /*3f90*/  LDS R0, [UR4+0x18] ;  /* 0x00001804ff007984 */ /* 0x000e640008000800 */
[----:B-1----:R-:W-:-:S04]  /*3fa0*/  LOP3.LUT R0, R0, UR5, RZ, 0xc0, !PT ;  /* 0x0000000500007c12 */ /* 0x002fc8000f8ec0ff */
[----:B------:R-:W-:-:S13]  /*3fb0*/  ISETP.NE.AND P0, PT, R0, UR5, PT ;  /* 0x0000000500007c0c */ /* 0x000fda000bf05270 */
[----:B------:R-:W-:Y:S05]  /*3fc0*/  @P0 BRA `(.L_x_79) ;  /* 0x00000000003c0947 */ /* 0x000fea0003800000 */
[----:B------:R-:W1:Y:S01]  /*3fd0*/  S2R R2, SR_LANEID ;  /* 0x0000000000027919 */ /* 0x000e620000000000 */
[----:B------:R-:W-:Y:S01]  /*3fe0*/  ULOP3.LUT UR8, URZ, UR8, URZ, 0x33, !UPT ;  /* 0x00000008ff087292 */ /* 0x000fe2000f8e33ff */
[----:B------:R-:W-:Y:S01]  /*3ff0*/  LOP3.LUT R4, RZ, UR5, RZ, 0x33, !PT ;  /* 0x00000005ff047c12 */ /* 0x000fe2000f8e33ff */
[----:B------:R-:W-:Y:S02]  /*4000*/  VOTEU.ANY UR7, UPT, PT ;  /* 0x0000000000077886 */ /* 0x000fe400038e0100 */
[----:B------:R-:W-:Y:S01]  /*4010*/  UFLO.U32 UR7, UR7 ;  /* 0x00000007000772bd */ /* 0x000fe200080e0000 */
[----:B------:R-:W2:Y:S01]  /*4020*/  REDUX UR5, R4 ;  /* 0x00000000040573c4 */ /* 0x000ea20000000000 */
[----:B------:R-:W-:-:S06]  /*4030*/  IMAD.U32 R0, RZ, RZ, UR8 ;  /* 0x00000008ff007e24 */ /* 0x000fcc000f8e00ff */
[----:B------:R3:W-:Y:S01]  /*4040*/  UTCATOMSWS.AND URZ, UR8 ;  /* 0x0000000800ff79e3 */ /* 0x0007e20008000000 */
[----:B------:R-:W4:Y:S01]  /*4050*/  REDUX UR6, R0 ;  /* 0x00000000000673c4 */ /* 0x000f220000000000 */
[----:B-1----:R-:W-:Y:S01]  /*4060*/  ISETP.EQ.U32.AND P0, PT, R2, UR7, PT ;  /* 0x0000000702007c0c */ /* 0x002fe2000bf02070 */
[----:B--2---:R-:W-:Y:S01]  /*4070*/  IMAD.U32 R2, RZ, RZ, UR5 ;  /* 0x00000005ff027e24 */ /* 0x004fe2000f8e00ff */
[----:B----4-:R-:W-:-:S11]  /*4080*/  MOV R3, UR6 ;  /* 0x0000000600037c02 */ /* 0x010fd60008000f00 */
[----:B------:R3:W-:Y:S04]  /*4090*/  @P0 ATOMS.AND RZ, [UR4+0x14], R3 ;  /* 0x00001403ffff098c */ /* 0x0007e8000a800004 */
[----:B------:R3:W-:Y:S01]  /*40a0*/  @P0 ATOMS.AND RZ, [UR4+0x18], R2 ;  /* 0x00001802ffff098c */ /* 0x0007e2000a800004 */
[----:B------:R-:W-:Y:S05]  /*40b0*/  BRA `(.L_x_80) ;  /* 0x0000000000147947 */ /* 0x000fea0003800000 */
.L_x_79:
[----:B------:R-:W-:Y:S02]  /*40c0*/  MOV R2, 0x40e0 ;  /* 0x000040e000027802 */ /* 0x000fe40000000f00 */
[----:B----45:R-:W-:Y:S05]  /*40d0*/  CALL.REL.NOINC `($__internal_0_$__cuda_sm10x_tcgen05_guardrail_trap_col_being_dealloced_not_returned_by_alloc) ;  /* 0x0000003c007c7944 */ /* 0x030fea0003c00000 */
[----:B------:R-:W-:Y:S05]  /*40e0*/  BRA `(.L_x_80) ;  /* 0x0000000000087947 */ /* 0x000fea0003800000 */
.L_x_78:
[----:B------:R-:W-:Y:S02]  /*40f0*/  MOV R2, 0x4110 ;  /* 0x0000411000027802 */ /* 0x000fe40000000f00 */
[----:B----45:R-:W-:Y:S05]  /*4100*/  CALL.REL.NOINC `($__internal_2_$__cuda_sm10x_tcgen05_guardrail_trap_unallocated_columns_being_dealloced) ;  /* 0x0000003c00887944 */ /* 0x030fea0003c00000 */
.L_x_80:
[----:B------:R-:W-:Y:S01]  /*4110*/  NOP ;  /* 0x0000000000007918 */ /* 0x000fe20000000000 */
[----:B---3--:R-:W-:Y:S05]  /*4120*/  EXIT ;  /* 0x000000000000794d */ /* 0x008fea0003800000 */
.L_x_62:
[----:B------:R-:W-:-:S09]  /*4130*/  UISETP.NE.OR UP2, UPT, UR8, 0x3, !UP2 ;  /* 0x000000030800788c */ /* 0x000fd2000d745670 */
[----:B------:R-:W-:Y:S05]  /*4140*/  BRA.U UP2, `(.L_x_81) ;  /* 0x0000000902c87547 */ /* 0x000fea000b800000 */
[----:B------:R-:W1:Y:S01]  /*4150*/  LDCU.64 UR6, c[0x0][0x888] ;  /* 0x00011100ff0677ac */ /* 0x000e620008000a00 */
[----:B------:R-:W2:Y:S01]  /*4160*/  LDC R0, c[0x0][0xb30] ;  /* 0x0002cc00ff007b82 */ /* 0x000ea20000000800 */
[----:B------:R-:W-:Y:S01]  /*4170*/  IMAD.MOV.U32 R30, RZ, RZ, 0x1 ;  /* 0x00000001ff1e7424 */ /* 0x000fe200078e00ff */
[----:B------:R-:W-:Y:S01]  /*4180*/  CS2R R28, SRZ ;  /* 0x00000000001c7805 */ /* 0x000fe2000001ff00 */
[----:B------:R-:W4:Y:S01]  /*4190*/  LDCU.64 UR4, c[0x0][0x890] ;  /* 0x00011200ff0477ac */ /* 0x000f220008000a00 */
[----:B------:R-:W-:Y:S01]  /*41a0*/  IMAD.MOV.U32 R25, RZ, RZ, 0x2000 ;  /* 0x00002000ff197424 */ /* 0x000fe200078e00ff */
[----:B------:R-:W-:-:S03]  /*41b0*/  UMOV UR8, 0x400 ;  /* 0x0000040000087882 */ /* 0x000fc60000000000 */
[----:B------:R-:W3:Y:S01]  /*41c0*/  LDC R19, c[0x0][0x370] ;  /* 0x0000dc00ff137b82 */ /* 0x000ee20000000800 */
[----:B------:R-:W-:-:S07]  /*41d0*/  UPLOP3.LUT UP1, UPT, UPT, UPT, UPT, 0x40, 0x4 ;  /* 0x000000000004789c */ /* 0x000fce0003f2e870 */
[----:B------:R-:W3:Y:S01]  /*41e0*/  LDC R2, c[0x0][0xb0c] ;  /* 0x0002c300ff027b82 */ /* 0x000ee20000000800 */
[----:B-1----:R-:W-:Y:S02]  /*41f0*/  UISETP.NE.U32.AND UP2, UPT, UR6, URZ, UPT ;  /* 0x000000ff0600728c */ /* 0x002fe4000bf45070 */
[----:B------:R-:W-:Y:S02]  /*4200*/  ULEA UR6, UR37, UR8, 0x18 ;  /* 0x0000000825067291 */ /* 0x000fe4000f8ec0ff */
[----:B------:R-:W-:Y:S02]  /*4210*/  UISETP.NE.AND.EX UP2, UPT, UR7, URZ, UPT, UP2 ;  /* 0x000000ff0700728c */ /* 0x000fe4000bf45320 */
[----:B------:R-:W-:Y:S01]  /*4220*/  UIADD3 UR7, UPT, UPT, UR6, 0x110, URZ ;  /* 0x0000011006077890 */ /* 0x000fe2000fffe0ff */
[----:B------:R-:W1:Y:S01]  /*4230*/  LDC R18, c[0x0][0xb20] ;  /* 0x0002c800ff127b82 */ /* 0x000e620000000800 */
[----:B----4-:R-:W-:Y:S01]  /*4240*/  UISETP.NE.U32.AND UP3, UPT, UR4, URZ, UPT ;  /* 0x000000ff0400728c */ /* 0x010fe2000bf65070 */
[----:B--2---:R-:W-:Y:S01]  /*4250*/  ISETP.NE.AND P1, PT, R0, 0x1, PT ;  /* 0x000000010000780c */ /* 0x004fe20003f25270 */
[----:B------:R-:W-:-:S02]  /*4260*/  UPRMT UR37, UR37, 0x654, UR7 ;  /* 0x0000065425257896 */ /* 0x000fc40008000007 */
[----:B------:R-:W-:-:S03]  /*4270*/  UISETP.NE.AND.EX UP3, UPT, UR5, URZ, UPT, UP3 ;  /* 0x000000ff0500728c */ /* 0x000fc6000bf65330 */
[----:B------:R-:W2:Y:S08]  /*4280*/  LDC.64 R32, c[0x0][0x348] ;  /* 0x0000d200ff207b82 */ /* 0x000eb00000000a00 */
[----:B------:R-:W4:Y:S08]  /*4290*/  LDC.64 R16, c[0x0][0xb10] ;  /* 0x0002c400ff107b82 */ /* 0x000f300000000a00 */
[----:B------:R-:W1:Y:S08]  /*42a0*/  LDC.64 R6, c[0x0][0xb18] ;  /* 0x0002c600ff067b82 */ /* 0x000e700000000a00 */
[----:B------:R-:W1:Y:S08]  /*42b0*/  LDC.64 R4, c[0x0][0xb28] ;  /* 0x0002ca00ff047b82 */ /* 0x000e700000000a00 */
[----:B---3--:R-:W1:Y:S02]  /*42c0*/  LDC R24, c[0x0][0x374] ;  /* 0x0000dd00ff187b82 */ /* 0x008e640000000800 */
.L_x_89:
[C---:B------:R-:W-:Y:S02]  /*42d0*/  LEA R0, R29.reuse, UR6, 0x3 ;  /* 0x000000061d007c11 */ /* 0x040fe4000f8e18ff */
[----:B------:R-:W-:Y:S02]  /*42e0*/  SHF.L.U32 R3, R28, 0x1f, RZ ;  /* 0x0000001f1c037819 */ /* 0x000fe400000006ff */
[----:B------:R-:W-:Y:S02]  /*42f0*/  LEA R20, R29, UR6, 0x4 ;  /* 0x000000061d147c11 */ /* 0x000fe4000f8e20ff */
[----:B---3--:R-:W3:Y:S02]  /*4300*/  SYNCS.PHASECHK.TRANS64.TRYWAIT P0, [R0+URZ+0x130], R3 ;  /* 0x00013003000075a7 */ /* 0x008ee400080011ff */
[----:B---3--:R-:W-:Y:S05]  /*4310*/  @!P0 BRA `(.L_x_82) ;  /* 0x0000003800688947 */ /* 0x008fea0003800000 */
.L_x_162:
[----:B------:R-:W-:Y:S01]  /*4320*/  ISETP.GE.AND P0, PT, R72, 0x1, PT ;  /* 0x000000014800780c */ /* 0x000fe20003f06270 */
[----:B------:R-:W1:Y:S01]  /*4330*/  LDS.128 R20, [R20+0x1c0] ;  /* 0x0001c00014147984 */ /* 0x000e620000000c00 */
[----:B------:R-:W-:Y:S01]  /*4340*/  ISETP.NE.U32.AND P4, PT, RZ, UR4, PT ;  /* 0x00000004ff007c0c */ /* 0x000fe2000bf85070 */
[----:B---3--:R-:W-:Y:S01]  /*4350*/  VIADD R0, R0, 0x140 ;  /* 0x0000014000007836 */ /* 0x008fe20000000000 */
[----:B------:R-:W-:Y:S02]  /*4360*/  SHF.L.U32 R26, R30, 0x1f, RZ ;  /* 0x0000001f1e1a7819 */ /* 0x000fe400000006ff */
[----:B------:R-:W-:Y:S02]  /*4370*/  ISETP.NE.AND.EX P4, PT, RZ, UR5, PT, P4 ;  /* 0x00000005ff007c0c */ /* 0x000fe4000bf85340 */
[----:B------:R-:W-:Y:S01]  /*4380*/  PRMT R0, RZ, 0x654, R0 ;  /* 0x00000654ff007816 */ /* 0x000fe20000000000 */
[----:B------:R-:W-:Y:S01]  /*4390*/  @!PT LDS RZ, [RZ] ;  /* 0x00000000fffff984 */ /* 0x000fe20000000800 */
[----:B------:R-:W-:Y:S01]  /*43a0*/  @!PT LDS RZ, [RZ] ;  /* 0x00000000fffff984 */ /* 0x000fe20000000800 */
[----:B------:R-:W-:Y:S01]  /*43b0*/  @!PT LDS RZ, [RZ] ;  /* 0x00000000fffff984 */ /* 0x000fe20000000800 */
[----:B------:R-:W-:Y:S01]  /*43c0*/  @!PT LDS RZ, [RZ] ;  /* 0x00000000fffff984 */ /* 0x000fe20000000800 */
[----:B------:R3:W-:Y:S06]  /*43d0*/  MEMBAR.ALL.CTA ;  /* 0x0000000000007992 */ /* 0x0007ec0000008000 */
[----:B---3--:R-:W3:Y:S02]  /*43e0*/  FENCE.VIEW.ASYNC.S ;  /* 0x00000000000073c6 */ /* 0x008ee40000000000 */
[----:B---3--:R3:W-:Y:S01]  /*43f0*/  SYNCS.ARRIVE.TRANS64.RED.A1T0 RZ, [R0+URZ], RZ ;  /* 0x000000ff00ff79a7 */ /* 0x0087e200081004ff */
[----:B-1----:R-:W-:Y:S11]  /*4400*/  LOP3.LUT P3, RZ, R22, 0x1, RZ, 0xc0, !PT ;  /* 0x0000000116ff7812 */ /* 0x002ff6000786c0ff */
[----:B------:R-:W-:Y:S02]  /*4410*/  @!UPT UIADD3 URZ, UPT, UPT, URZ, URZ, URZ ;  /* 0x000000fffffff290 */ /* 0x000fe4000fffe0ff */
[----:B------:R-:W-:Y:S02]  /*4420*/  @P3 MOV R13, R20 ;  /* 0x00000014000d3202 */ /* 0x000fe40000000f00 */
[----:B------:R-:W-:Y:S01]  /*4430*/  @P3 LOP3.LUT R8, R21, 0xffff, RZ, 0xc0, !PT ;  /* 0x0000ffff15083812 */ /* 0x000fe200078ec0ff */
[----:B---3--:R-:W-:Y:S06]  /*4440*/  @!P0 BRA `(.L_x_83) ;  /* 0x0000000000a48947 */ /* 0x008fec0003800000 */
[----:B------:R-:W-:Y:S01]  /*4450*/  IMAD.HI.U32 R31, R24, R7, RZ ;  /* 0x00000007181f7227 */ /* 0x000fe200078e00ff */
[----:B------:R-:W-:Y:S02]  /*4460*/  ISETP.NE.AND P0, PT, R6, 0x1, PT ;  /* 0x000000010600780c */ /* 0x000fe40003f05270 */
[----:B------:R-:W-:Y:S01]  /*4470*/  ISETP.NE.AND P2, PT, R72, 0x1, PT ;  /* 0x000000014800780c */ /* 0x000fe20003f45270 */
[----:B----4-:R-:W-:Y:S01]  /*4480*/  IMAD.HI.U32 R34, R19, R16, RZ ;  /* 0x0000001013227227 */ /* 0x010fe200078e00ff */
[----:B------:R-:W-:Y:S02]  /*4490*/  SHF.R.U32.HI R31, RZ, R18, R31 ;  /* 0x00000012ff1f7219 */ /* 0x000fe4000001161f */
[----:B------:R-:W-:Y:S01]  /*44a0*/  ISETP.NE.AND P5, PT, R2, 0x1, PT ;  /* 0x000000010200780c */ /* 0x000fe20003fa5270 */
[----:B------:R-:W-:Y:S01]  /*44b0*/  IMAD.HI.U32 R36, R13, R16, RZ ;  /* 0x000000100d247227 */ /* 0x000fe200078e00ff */
[----:B------:R-:W-:Y:S02]  /*44c0*/  SHF.R.U32.HI R34, RZ, R17, R34 ;  /* 0x00000011ff227219 */ /* 0x000fe40000011622 */
[----:B------:R-:W-:Y:S01]  /*44d0*/  SEL R3, R24, R31, !P0 ;  /* 0x0000001f18037207 */ /* 0x000fe20004000000 */
[C---:B------:R-:W-:Y:S01]  /*44e0*/  IMAD.HI.U32 R31, R8.reuse, R7, RZ ;  /* 0x00000007081f7227 */ /* 0x040fe200078e00ff */
[----:B------:R-:W-:Y:S02]  /*44f0*/  SEL R11, R19, R34, !P5 ;  /* 0x00000022130b7207 */ /* 0x000fe40006800000 */
[----:B------:R-:W-:Y:S01]  /*4500*/  SHF.R.U32.HI R36, RZ, R17, R36 ;  /* 0x00000011ff247219 */ /* 0x000fe20000011624 */
[----:B------:R-:W-:Y:S01]  /*4510*/  IMAD.HI.U32 R38, R3, R4, RZ ;  /* 0x0000000403267227 */ /* 0x000fe200078e00ff */
[----:B------:R-:W-:Y:S03]  /*4520*/  SHF.R.U32.HI R31, RZ, R18, R31 ;  /* 0x00000012ff1f7219 */ /* 0x000fe6000001161f */
[----:B------:R-:W-:Y:S01]  /*4530*/  IMAD.HI.U32 R34, R11, R4, RZ ;  /* 0x000000040b227227 */ /* 0x000fe200078e00ff */
[----:B------:R-:W-:Y:S02]  /*4540*/  @P2 SHF.R.U32.HI R3, RZ, R5, R38 ;  /* 0x00000005ff032219 */ /* 0x000fe40000011626 */
[----:B------:R-:W-:Y:S02]  /*4550*/  SEL R9, R8, R31, !P0 ;  /* 0x0000001f08097207 */ /* 0x000fe40004000000 */
[----:B------:R-:W-:Y:S01]  /*4560*/  @P2 SHF.R.U32.HI R11, RZ, R5, R34 ;  /* 0x00000005ff0b2219 */ /* 0x000fe20000011622 */
[C---:B------:R-:W-:Y:S01]  /*4570*/  IMAD R10, R72.reuse, R3, RZ ;  /* 0x00000003480a7224 */ /* 0x040fe200078e02ff */
[----:B------:R-:W-:Y:S01]  /*4580*/  SEL R3, R13, R36, !P5 ;  /* 0x000000240d037207 */ /* 0x000fe20006800000 */
[C---:B------:R-:W-:Y:S03]  /*4590*/  IMAD.HI.U32 R14, R9.reuse, R4, RZ ;  /* 0x00000004090e7227 */ /* 0x040fe600078e00ff */
[----:B------:R-:W-:Y:S01]  /*45a0*/  ISETP.GE.AND P0, PT, R9, R10, PT ;  /* 0x0000000a0900720c */ /* 0x000fe20003f06270 */
[C---:B------:R-:W-:Y:S01]  /*45b0*/  IMAD R12, R72.reuse, R11, RZ ;  /* 0x0000000b480c7224 */ /* 0x040fe200078e02ff */
[-C--:B------:R-:W-:Y:S04]  /*45c0*/  SHF.R.U32.HI R14, RZ, R5.reuse, R14 ;  /* 0x00000005ff0e7219 */ /* 0x080fe8000001160e */
[----:B------:R-:W-:Y:S02]  /*45d0*/  ISETP.GE.OR P0, PT, R3, R12, P0 ;  /* 0x0000000c0300720c */ /* 0x000fe40000706670 */
[----:B------:R-:W-:Y:S05]  /*45e0*/  SEL R15, R9, R14, !P2 ;  /* 0x0000000e090f7207 */ /* 0x000fea0005000000 */
[----:B------:R-:W-:Y:S04]  /*45f0*/  IMAD.MOV R14, RZ, RZ, -R15 ;  /* 0x000000ffff0e7224 */ /* 0x000fe800078e0a0f */
[----:B------:R-:W-:Y:S02]  /*4600*/  IMAD R14, R72, R14, R9 ;  /* 0x0000000e480e7224 */ /* 0x000fe400078e0209 */
[C---:B------:R-:W-:Y:S05]  /*4610*/  @!P0 IMAD.HI.U32 R10, R3.reuse, R4, RZ ;  /* 0x00000004030a8227 */ /* 0x040fea00078e00ff */
[----:B------:R-:W-:Y:S04]  /*4620*/  @!P0 SHF.R.U32.HI R10, RZ, R5, R10 ;  /* 0x00000005ff0a8219 */ /* 0x000fe8000001160a */
[----:B------:R-:W-:Y:S01]  /*4630*/  @!P0 SEL R0, R3, R10, !P2 ;  /* 0x0000000a03008207 */ /* 0x000fe20005000000 */
[----:B------:R-:W-:Y:S03]  /*4640*/  IMAD.MOV R10, RZ, RZ, -R3 ;  /* 0x000000ffff0a7224 */ /* 0x000fe600078e0a03 */
[----:B------:R-:W-:Y:S01]  /*4650*/  @!P0 IADD3 R15, PT, PT, R15, -R0, RZ ;  /* 0x800000000f0f8210 */ /* 0x000fe20007ffe0ff */
[----:B------:R-:W-:Y:S01]  /*4660*/  @!P0 IMAD R0, R11, R14, R0 ;  /* 0x0000000e0b008224 */ /* 0x000fe200078e0200 */
[----:B------:R-:W-:Y:S01]  /*4670*/  IADD3 R11, PT, PT, -R9, RZ, RZ ;  /* 0x000000ff090b7210 */ /* 0x000fe20007ffe1ff */
[----:B------:R-:W-:Y:S02]  /*4680*/  IMAD R13, R2, R10, R13 ;  /* 0x0000000a020d7224 */ /* 0x000fe400078e020d */
[----:B------:R-:W-:Y:S02]  /*4690*/  @!P0 IMAD R9, R15, R72, R3 ;  /* 0x000000480f098224 */ /* 0x000fe400078e0203 */
[----:B------:R-:W-:Y:S02]  /*46a0*/  @!P0 IMAD.MOV.U32 R3, RZ, RZ, R0 ;  /* 0x000000ffff038224 */ /* 0x000fe400078e0000 */
[----:B------:R-:W-:Y:S02]  /*46b0*/  IMAD R8, R6, R11, R8 ;  /* 0x0000000b06087224 */ /* 0x000fe400078e0208 */
[----:B------:R-:W-:Y:S02]  /*46c0*/  IMAD R13, R3, R2, R13 ;  /* 0x00000002030d7224 */ /* 0x000fe400078e020d */
[----:B------:R-:W-:Y:S02]  /*46d0*/  IMAD R8, R9, R6, R8 ;  /* 0x0000000609087224 */ /* 0x000fe400078e0208 */
.L_x_83:
[----:B------:R-:W-:Y:S05]  /*46e0*/  BRA.U UP1, `(.L_x_84) ;  /* 0x0000000101107547 */ /* 0x000fea000b800000 */
[----:B------:R-:W-:Y:S04]  /*46f0*/  MOV R0, UR13 ;  /* 0x0000000d00007c02 */ /* 0x000fe80008000f00 */
[----:B------:R-:W-:Y:S04]  /*4700*/  SHF.L.U32 R3, R0, 0x1f, RZ ;  /* 0x0000001f00037819 */ /* 0x000fe800000006ff */
[----:B------:R-:W1:Y:S02]  /*4710*/  SYNCS.PHASECHK.TRANS64.TRYWAIT P0, [UR6+0x128], R3 ;  /* 0x00012803ff0075a7 */ /* 0x000e640008001106 */
[----:B-1----:R-:W-:Y:S05]  /*4720*/  @!P0 BRA `(.L_x_85) ;  /* 0x0000003400788947 */ /* 0x002fea0003800000 */
.L_x_84:
[----:B------:R-:W-:Y:S05]  /*4730*/  BRA.U !UP3, `(.L_x_86) ;  /* 0x000000010b347547 */ /* 0x000fea000b800000 */
[----:B------:R-:W-:Y:S01]  /*4740*/  UPLOP3.LUT UP0, UPT, UPT, UPT, UP2, 0x80, 0x8 ;  /* 0x000000000008789c */ /* 0x000fe20003f0f020 */
[----:B-1----:R-:W-:Y:S02]  /*4750*/  HFMA2 R0, -RZ, RZ, 0, 5.9604644775390625e-08 ;  /* 0x00000001ff007431 */ /* 0x002fe400000001ff */
[----:B------:R-:W-:Y:S03]  /*4760*/  IMAD.MOV.U32 R164, RZ, RZ, 0x1 ;  /* 0x00000001ffa47424 */ /* 0x000fe600078e00ff */
[----:B------:R-:W-:Y:S05]  /*4770*/  PLOP3.LUT P0, PT, PT, PT, UP0, 0x80, 0x8 ;  /* 0x000000000008781c */ /* 0x000fea0003f0f008 */
[----:B------:R-:W1:Y:S01]  /*4780*/  @UP0 LDCU.64 UR8, c[0x0][0x888] ;  /* 0x00011100ff0807ac */ /* 0x000e620008000a00 */
[----:B------:R-:W-:Y:S07]  /*4790*/  @UP0 UIMAD UR7, UR36, UR4, URZ ;  /* 0x00000004240702a4 */ /* 0x000fee000f8e02ff */
[----:B------:R-:W-:Y:S01]  /*47a0*/  @!P0 PRMT R164, R0, 0x7610, R164 ;  /* 0x0000761000a48816 */ /* 0x000fe200000000a4 */
[----:B-1----:R-:W-:Y:S03]  /*47b0*/  @UP0 UIMAD.WIDE UR8, UR7, 0x4, UR8 ;  /* 0x00000004070808a5 */ /* 0x002fe6000f8e0208 */
[----:B------:R-:W1:Y:S03]  /*47c0*/  @!UP0 LDCU UR7, c[0x0][0x880] ;  /* 0x00011000ff0787ac */ /* 0x000e660008000800 */
[----:B------:R-:W-:Y:S01]  /*47d0*/  IMAD.U32 R10, RZ, RZ, UR8 ;  /* 0x00000008ff0a7e24 */ /* 0x000fe2000f8e00ff */
[----:B------:R-:W-:Y:S05]  /*47e0*/  MOV R11, UR9 ;  /* 0x00000009000b7c02 */ /* 0x000fea0008000f00 */
[----:B-----5:R3:W5:Y:S02]  /*47f0*/  @P0 LDG.E R81, desc[UR40][R10.64] ;  /* 0x000000280a510981 */ /* 0x020764000c1e1900 */
[----:B-1-3--:R-:W-:Y:S07]  /*4800*/  @!P0 IMAD.U32 R81, RZ, RZ, UR7 ;  /* 0x00000007ff518e24 */ /* 0x00afee000f8e00ff */
.L_x_86:
[----:B-----5:R-:W-:Y:S01]  /*4810*/  @!P4 FSETP.EQ.AND P5, PT, R81, RZ, PT ;  /* 0x000000ff5100c20b */ /* 0x020fe20003fa2000 */
[----:B------:R-:W-:Y:S01]  /*4820*/  @!UPT UIADD3 URZ, UPT, UPT, URZ, URZ, URZ ;  /* 0x000000fffffff290 */ /* 0x000fe2000fffe0ff */
[----:B------:R-:W-:Y:S11]  /*4830*/  @!P4 BRA `(.L_x_87) ;  /* 0x000000000014c947 */ /* 0x000ff60003800000 */
[----:B------:R-:W-:Y:S02]  /*4840*/  LOP3.LUT P0, RZ, R164, 0xff, RZ, 0xc0, !PT ;  /* 0x000000ffa4ff7812 */ /* 0x000fe4000780c0ff */
[----:B------:R-:W-:Y:S04]  /*4850*/  PLOP3.LUT P5, PT, PT, PT, UP0, 0x80, 0x8 ;  /* 0x000000000008781c */ /* 0x000fe80003faf008 */
[----:B------:R-:W-:Y:S07]  /*4860*/  PLOP3.LUT P5, PT, P5, PT, PT, 0x8, 0x80 ;  /* 0x000000000080781c */ /* 0x000fee0002fae170 */
[----:B------:R-:W-:Y:S11]  /*4870*/  @P0 FSETP.EQ.AND P5, PT, R81, RZ, PT ;  /* 0x000000ff5100020b */ /* 0x000ff60003fa2000 */
[----:B------:R-:W-:Y:S02]  /*4880*/  @!UPT UIADD3 URZ, UPT, UPT, URZ, URZ, URZ ;  /* 0x000000fffffff290 */ /* 0x000fe4000fffe0ff */
.L_x_87:
[----:B------:R-:W3:Y:S01]  /*4890*/  SYNCS.PHASECHK.TRANS64.TRYWAIT P4, [UR6+0x118], R26 ;  /* 0x0001181aff0075a7 */ /* 0x000ee20008081106 */
[----:B------:R-:W-:Y:S01]  /*48a0*/  @P3 SHF.R.U32.HI R27, RZ, 0x10, R21 ;  /* 0x00000010ff1b3819 */ /* 0x000fe20000011615 */
[----:B------:R-:W-:Y:S01]  /*48b0*/  VIADD R29, R29, 0x1 ;  /* 0x000000011d1d7836 */ /* 0x000fe20000000000 */
[----:B------:R-:W5:Y:S08]  /*48c0*/  LDC.64 R14, c[0x0][0xb10] ;  /* 0x0002c400ff0e7b82 */ /* 0x000f700000000a00 */
[----:B------:R-:W2:Y:S08]  /*48d0*/  LDC.64 R10, c[0x0][0xb18] ;  /* 0x0002c600ff0a7b82 */ /* 0x000eb00000000a00 */
[----:B-1----:R-:W1:Y:S08]  /*48e0*/  @!P1 LDC R0, c[0x0][0xb20] ;  /* 0x0002c800ff009b82 */ /* 0x002e700000000800 */
[----:B------:R-:W4:Y:S01]  /*48f0*/  @!P1 LDC R3, c[0x0][0xb0c] ;  /* 0x0002c300ff039b82 */ /* 0x000f220000000800 */
[----:B-----5:R-:W-:Y:S05]  /*4900*/  @!P1 IMAD.HI.U32 R14, R13, R14, RZ ;  /* 0x0000000e0d0e9227 */ /* 0x020fea00078e00ff */
[----:B------:R-:W-:Y:S01]  /*4910*/  @!P1 SHF.R.U32.HI R14, RZ, R15, R14 ;  /* 0x0000000fff0e9219 */ /* 0x000fe2000001160e */
[----:B--2---:R-:W-:Y:S01]  /*4920*/  @!P1 IMAD.HI.U32 R11, R8, R11, RZ ;  /* 0x0000000b080b9227 */ /* 0x004fe200078e00ff */
[----:B------:R-:W-:Y:S04]  /*4930*/  @!P1 ISETP.NE.AND P0, PT, R10, 0x1, PT ;  /* 0x000000010a00980c */ /* 0x000fe80003f05270 */
[----:B-1----:R-:W-:Y:S02]  /*4940*/  @!P1 SHF.R.U32.HI R9, RZ, R0, R11 ;  /* 0x00000000ff099219 */ /* 0x002fe4000001160b */
[----:B----4-:R-:W-:Y:S02]  /*4950*/  @!P1 ISETP.NE.AND P2, PT, R3, 0x1, PT ;  /* 0x000000010300980c */ /* 0x010fe40003f45270 */
[----:B------:R-:W-:Y:S02]  /*4960*/  @!P1 SEL R9, R8, R9, !P0 ;  /* 0x0000000908099207 */ /* 0x000fe40004000000 */
[----:B------:R-:W-:Y:S02]  /*4970*/  ELECT P0, URZ, PT ;  /* 0x0000000000ff782f */ /* 0x000fe40003800000 */
[----:B------:R-:W-:Y:S05]  /*4980*/  @!P1 SEL R14, R13, R14, !P2 ;  /* 0x0000000e0d0e9207 */ /* 0x000fea0005000000 */
[----:B------:R-:W-:Y:S02]  /*4990*/  @!P1 IMAD.IADD R0, R9, 0x1, -R14 ;  /* 0x0000000109009824 */ /* 0x000fe400078e0a0e */
[----:B------:R-:W-:Y:S02]  /*49a0*/  @!P1 IMAD.IADD R9, R14, 0x1, -R9 ;  /* 0x000000010e099824 */ /* 0x000fe400078e0a09 */
[----:B------:R-:W-:Y:S02]  /*49b0*/  @!P1 IMAD R13, R0, R3, R13 ;  /* 0x00000003000d9224 */ /* 0x000fe400078e020d */
[----:B------:R-:W-:Y:S01]  /*49c0*/  @!P1 IMAD R8, R9, R10, R8 ;  /* 0x0000000a09089224 */ /* 0x000fe200078e0208 */
[----:B---3--:R-:W-:Y:S06]  /*49d0*/  @!P4 BRA `(.L_x_88) ;  /* 0x0000003000e4c947 */ /* 0x008fec0003800000 */
.L_x_165:
[----:B------:R-:W-:Y:S01]  /*49e0*/  PLOP3.LUT P5, PT, P5, P0, PT, 0xf2, 0x2f ;  /* 0x00000000002f781c */ /* 0x000fe20002fa1e72 */
[----:B------:R-:W-:Y:S01]  /*49f0*/  UMOV UR14, 0x0 ;  /* 0x00000000000e7882 */ /* 0x000fe20000000000 */
[----:B------:R-:W-:Y:S01]  /*4a00*/  LOP3.LUT R30, R30, 0x1, RZ, 0x3c, !PT ;  /* 0x000000011e1e7812 */ /* 0x000fe200078e3cff */
[----:B------:R-:W-:Y:S01]  /*4a10*/  UMOV UR15, 0x10000000 ;  /* 0x10000000000f7882 */ /* 0x000fe20000000000 */
[----:B------:R-:W-:Y:S01]  /*4a20*/  UMOV UR12, UR36 ;  /* 0x00000024000c7c82 */ /* 0x000fe20008000000 */
[----:B------:R-:W-:Y:S08]  /*4a30*/  @P3 R2UR UR36, R27 ;  /* 0x000000001b2432ca */ /* 0x000ff000000e0000 */
[----:B-1----:R-:W-:Y:S01]  /*4a40*/  @!P5 IADD3 R3, P0, PT, R32, 0x580, RZ ;  /* 0x000005802003d810 */ /* 0x002fe20007f1e0ff */
[----:B------:R-:W-:Y:S01]  /*4a50*/  @!P5 IMAD.SHL.U32 R155, R155, 0x40, RZ ;  /* 0x000000409b9bd824 */ /* 0x000fe200078e00ff */
[----:B------:R-:W-:Y:S01]  /*4a60*/  VOTEU.ALL UP1, P5 ;  /* 0x0000000000ff7886 */ /* 0x000fe20002820000 */
[----:B------:R-:W-:Y:S01]  /*4a70*/  @!P5 IMAD.SHL.U32 R165, R165, 0x80, RZ ;  /* 0x00000080a5a5d824 */ /* 0x000fe200078e00ff */
[----:B------:R-:W-:Y:S01]  /*4a80*/  @!P5 R2UR UR8, R3 ;  /* 0x000000000308d2ca */ /* 0x000fe200000e0000 */
[----:B------:R-:W-:Y:S01]  /*4a90*/  @!P5 IMAD.X R0, RZ, RZ, R33, P0 ;  /* 0x000000ffff00d224 */ /* 0x000fe200000e0621 */
[----:B------:R-:W-:Y:S01]  /*4aa0*/  @!P5 R2UR UR10, R155 ;  /* 0x000000009b0ad2ca */ /* 0x000fe200000e0000 */
[----:B------:R-:W-:Y:S01]  /*4ab0*/  @!UP1 UIADD3 UR9, UPT, UPT, UR6, 0x110, URZ ;  /* 0x0000011006099890 */ /* 0x000fe2000fffe0ff */
[----:B------:R-:W-:Y:S01]  /*4ac0*/  @!P5 R2UR UR11, R165 ;  /* 0x00000000a50bd2ca */ /* 0x000fe200000e0000 */
[----:B------:R-:W-:Y:S01]  /*4ad0*/  IMAD.IADD R155, R8, 0x1, R143 ;  /* 0x00000001089b7824 */ /* 0x000fe200078e028f */
[----:B------:R-:W-:Y:S01]  /*4ae0*/  @!P5 R2UR UR7, R0 ;  /* 0x000000000007d2ca */ /* 0x000fe200000e0000 */
[----:B------:R-:W-:Y:S01]  /*4af0*/  IMAD.IADD R165, R13, 0x1, R154 ;  /* 0x000000010da57824 */ /* 0x000fe200078e029a */
[C---:B------:R-:W-:Y:S04]  /*4b00*/  ISETP.NE.AND P0, PT, R29.reuse, 0x2, PT ;  /* 0x000000021d00780c */ /* 0x040fe80003f05270 */
[----:B------:R-:W-:Y:S01]  /*4b10*/  SEL R3, RZ, 0x1, P0 ;  /* 0x00000001ff037807 */ /* 0x000fe20000000000 */
[----:B------:R-:W-:Y:S01]  /*4b20*/  IMAD.U32 R10, RZ, RZ, UR8 ;  /* 0x00000008ff0a7e24 */ /* 0x000fe2000f8e00ff */
[----:B------:R-:W-:Y:S01]  /*4b30*/  @!UP1 UIADD3 UR8, UPT, UPT, UR6, 0x200, URZ ;  /* 0x0000020006089890 */ /* 0x000fe2000fffe0ff */
[----:B------:R-:W-:Y:S01]  /*4b40*/  SEL R29, R29, RZ, P0 ;  /* 0x000000ff1d1d7207 */ /* 0x000fe20000000000 */
[----:B------:R-:W-:Y:S01]  /*4b50*/  VOTEU.ALL UP1, P5 ;  /* 0x0000000000ff7886 */ /* 0x000fe20002820000 */
[----:B------:R-:W-:Y:S02]  /*4b60*/  LOP3.LUT R28, R28, R3, RZ, 0x3c, !PT ;  /* 0x000000031c1c7212 */ /* 0x000fe400078e3cff */
[----:B------:R-:W-:Y:S01]  /*4b70*/  IMAD.U32 R11, RZ, RZ, UR7 ;  /* 0x00000007ff0b7e24 */ /* 0x000fe2000f8e00ff */
[----:B------:R-:W-:Y:S04]  /*4b80*/  @!P5 R2UR UR16, R10 ;  /* 0x000000000a10d2ca */ /* 0x000fe800000e0000 */
[----:B------:R-:W-:Y:S11]  /*4b90*/  @!P5 R2UR UR17, R11 ;  /* 0x000000000b11d2ca */ /* 0x000ff600000e0000 */
[----:B------:R-:W-:Y:S02]  /*4ba0*/  @!UPT UIADD3 URZ, UPT, UPT, URZ, URZ, URZ ;  /* 0x000000fffffff290 */ /* 0x000fe4000fffe0ff */
[----:B------:R3:W-:Y:S01]  /*4bb0*/  @!UP1 UTMALDG.3D [UR8], [UR16], desc[UR14] ;  /* 0x00000e08100095b4 */ /* 0x0007e20008011000 */
[----:B------:R3:W-:Y:S01]  /*4bc0*/  @!P5 SYNCS.ARRIVE.TRANS64.RED.A0TR RZ, [UR6+0x110], R25 ;  /* 0x00011019ffffd9a7 */ /* 0x0007e20008300406 */
[----:B------:R-:W-:Y:S01]  /*4bd0*/  UPLOP3.LUT UP1, UPT, UPT, UPT, UPT, 0x80, 0x8 ;  /* 0x000000000008789c */ /* 0x000fe20003f2f070 */
[----:B------:R-:W-:Y:S01]  /*4be0*/  SYNCS.ARRIVE.TRANS64.RED.A1T0 RZ, [UR37], RZ ;  /* 0x000000ffffff79a7 */ /* 0x000fe20008100425 */
[----:B------:R-:W-:Y:S09]  /*4bf0*/  @P3 BRA `(.L_x_89) ;  /* 0xfffffff400b43947 */ /* 0x000ff2000383ffff */
[----:B------:R-:W-:Y:S07]  /*4c00*/  MOV R0, UR6 ;  /* 0x0000000600007c02 */ /* 0x000fee0008000f00 */
.L_x_90:
[----:B-1----:R-:W-:-:S04]  /*4c10*/  SHF.L.U32 R3, R30, 0x1f, RZ ;  /* 0x0000001f1e037819 */ /* 0x002fc800000006ff */
[----:B------:R1:W2:Y:S03]  /*4c20*/  SYNCS.PHASECHK.TRANS64.TRYWAIT P0, [R0+URZ+0x118], R3 ;  /* 0x00011803000075a7 */ /* 0x0002a600080011ff */
[----:B--2---:R-:W-:Y:S05]  /*4c30*/  @!P0 NANOSLEEP.SYNCS 0x989680 ;  /* 0x009896800000895d */ /* 0x004fea0003900000 */
[----:B------:R-:W2:Y:S02]  /*4c40*/  @!P0 SYNCS.PHASECHK.TRANS64 P0, [R0+URZ+0x118], R3 ;  /* 0x00011803000085a7 */ /* 0x000ea400080010ff */
[----:B--23--:R-:W-:Y:S05]  /*4c50*/  @P0 EXIT ;  /* 0x000000000000094d */ /* 0x00cfea0003800000 */
[----:B------:R-:W-:Y:S05]  /*4c60*/  BRA `(.L_x_90) ;  /* 0xfffffffc00e87947 */ /* 0x000fea000383ffff */
.L_x_81:
[----:B------:R-:W-:-:S06]  /*4c70*/  UISETP.GE.AND UP1, UPT, UR8, 0x4, UPT ;  /* 0x000000040800788c */ /* 0x000fcc000bf26270 */
[----:B------:R-:W-:-:S13]  /*4c80*/  PLOP3.LUT P0, PT, PT, PT, UP1, 0x80, 0x8 ;  /* 0x000000000008781c */ /* 0x000fda0003f0f018 */
[----:B------:R-:W-:Y:S05]  /*4c90*/  @!P0 EXIT ;  /* 0x000000000000894d */ /* 0x000fea0003800000 */
[----:B------:R-:W-:Y:S01]  /*4ca0*/  BAR.SYNC.DEFER_BLOCKING 0x6, 0xa0 ;  /* 0x0182800000007b1d */ /* 0x000fe20000010000 */
[C---:B------:R-:W-:Y:S02]  /*4cb0*/  IMAD.SHL.U32 R3, R166.reuse, 0x40, RZ ;  /* 0x00000040a6037824 */ /* 0x040fe400078e00ff */
[----:B------:R-:W-:Y:S02]  /*4cc0*/  HFMA2 R76, -RZ, RZ, 0, 0 ;  /* 0x00000000ff4c7431 */ /* 0x000fe400000001ff */
[C---:B------:R-:W-:Y:S01]  /*4cd0*/  IMAD.SHL.U32 R168, R166.reuse, 0x8, RZ ;  /* 0x00000008a6a87824 */ /* 0x040fe200078e00ff */
[----:B------:R-:W-:Y:S01]  /*4ce0*/  CS2R R174, SRZ ;  /* 0x0000000000ae7805 */ /* 0x000fe2000001ff00 */
[----:B------:R-:W-:Y:S01]  /*4cf0*/  IMAD.U32 R79, R166, 0x10000, RZ ;  /* 0x00010000a64f7824 */ /* 0x000fe200078e00ff */
[----:B------:R-:W-:Y:S01]  /*4d00*/  UMOV UR43, 0x400 ;  /* 0x00000400002b7882 */ /* 0x000fe20000000000 */
[----:B------:R-:W-:Y:S01]  /*4d10*/  LOP3.LUT R5, R3, 0x180, RZ, 0xc0, !PT ;  /* 0x0000018003057812 */ /* 0x000fe200078ec0ff */
[----:B------:R-:W-:Y:S01]  /*4d20*/  ULEA UR43, UR37, UR43, 0x18 ;  /* 0x0000002b252b7291 */ /* 0x000fe2000f8ec0ff */
[----:B------:R-:W1:Y:S01]  /*4d30*/  LDC R167, c[0x0][0x370] ;  /* 0x0000dc00ffa77b82 */ /* 0x000e620000000800 */
[----:B------:R-:W-:Y:S01]  /*4d40*/  LOP3.LUT R79, R79, 0x600000, RZ, 0xc0, !PT ;  /* 0x006000004f4f7812 */ /* 0x000fe200078ec0ff */
[----:B------:R-:W-:Y:S01]  /*4d50*/  IMAD.MOV.U32 R181, RZ, RZ, RZ ;  /* 0x000000ffffb57224 */ /* 0x000fe200078e00ff */
[----:B------:R-:W-:Y:S01]  /*4d60*/  LOP3.LUT R168, R5, 0x30, R168, 0xf8, !PT ;  /* 0x0000003005a87812 */ /* 0x000fe200078ef8a8 */
[----:B------:R-:W-:Y:S01]  /*4d70*/  UIADD3 UR4, UPT, UPT, UR43, 0x2200, URZ ;  /* 0x000022002b047890 */ /* 0x000fe2000fffe0ff */
[----:B------:R-:W-:Y:S01]  /*4d80*/  IMAD.MOV.U32 R173, RZ, RZ, RZ ;  /* 0x000000ffffad7224 */ /* 0x000fe200078e00ff */
[----:B------:R-:W2:Y:S01]  /*4d90*/  LDCU.64 UR46, c[0x0][0x348] ;  /* 0x00006900ff2e77ac */ /* 0x000ea20008000a00 */
[----:B------:R-:W-:Y:S01]  /*4da0*/  LOP3.LUT R168, R168, 0x1e40, R3, 0xf8, !PT ;  /* 0x00001e40a8a87812 */ /* 0x000fe200078ef803 */
[----:B------:R-:W4:Y:S01]  /*4db0*/  LDC R74, c[0x0][0xb0c] ;  /* 0x0002c300ff4a7b82 */ /* 0x000f220000000800 */
[----:B------:R-:W-:Y:S01]  /*4dc0*/  IMAD.SHL.U32 R3, R166, 0x10, RZ ;  /* 0x00000010a6037824 */ /* 0x000fe200078e00ff */
[----:B------:R-:W-:Y:S01]  /*4dd0*/  MOV R179, UR4 ;  /* 0x0000000400b37c02 */ /* 0x000fe20008000f00 */
[----:B------:R-:W1:Y:S03]  /*4de0*/  LDCU.64 UR38, c[0x0][0x888] ;  /* 0x00011100ff2677ac */ /* 0x000e660008000a00 */
[C---:B------:R-:W-:Y:S01]  /*4df0*/  LOP3.LUT R5, R3.reuse, 0x20, RZ, 0xc0, !PT ;  /* 0x0000002003057812 */ /* 0x040fe200078ec0ff */
[----:B------:R-:W3:Y:S01]  /*4e00*/  LDS R0, [UR43+0x1e0] ;  /* 0x0001e02bff007984 */ /* 0x000ee20008000800 */
[----:B------:R-:W1:Y:S01]  /*4e10*/  LDC R170, c[0x0][0xb20] ;  /* 0x0002c800ffaa7b82 */ /* 0x000e620000000800 */
[----:B------:R-:W-:Y:S01]  /*4e20*/  LOP3.LUT R3, R3, 0x40, RZ, 0xc0, !PT ;  /* 0x0000004003037812 */ /* 0x000fe200078ec0ff */
[----:B------:R-:W-:-:S06]  /*4e30*/  UIADD3 UR42, UPT, UPT, UR43, 0x200, URZ ;  /* 0x000002002b2a7890 */ /* 0x000fcc000fffe0ff */
[----:B------:R-:W1:Y:S08]  /*4e40*/  LDC R73, c[0x0][0xb30] ;  /* 0x0002cc00ff497b82 */ /* 0x000e700000000800 */
[----:B------:R-:W1:Y:S08]  /*4e50*/  LDC.64 R152, c[0x0][0xb10] ;  /* 0x0002c400ff987b82 */ /* 0x000e700000000a00 */
[----:B------:R-:W1:Y:S08]  /*4e60*/  LDC.64 R70, c[0x0][0xb18] ;  /* 0x0002c600ff467b82 */ /* 0x000e700000000a00 */
[----:B------:R-:W1:Y:S01]  /*4e70*/  LDC.64 R148, c[0x0][0x888] ;  /* 0x00022200ff947b82 */ /* 0x000e620000000a00 */
[----:B---3--:R-:W-:-:S07]  /*4e80*/  IMAD.IADD R79, R0, 0x1, R79 ;  /* 0x00000001004f7824 */ /* 0x008fce00078e024f */
[----:B------:R-:W3:Y:S01]  /*4e90*/  LDC.64 R68, c[0x0][0xb28] ;  /* 0x0002ca00ff447b82 */ /* 0x000ee20000000a00 */
[----:B------:R-:W-:-:S05]  /*4ea0*/  VIADD R0, R168, UR43 ;  /* 0x0000002ba8007c36 */ /* 0x000fca0008000000 */
[--C-:B------:R-:W-:Y:S02]  /*4eb0*/  IADD3 R178, PT, PT, -R5, 0x200, R0.reuse ;  /* 0x0000020005b27810 */ /* 0x100fe40007ffe100 */
[----:B------:R-:W1:Y:S01]  /*4ec0*/  LDC.64 R150, c[0x0][0x890] ;  /* 0x00022400ff967b82 */ /* 0x000e620000000a00 */
[----:B------:R-:W-:Y:S02]  /*4ed0*/  IADD3 R177, PT, PT, -R3, 0x200, R0 ;  /* 0x0000020003b17810 */ /* 0x000fe40007ffe100 */
[----:B------:R-:W-:-:S05]  /*4ee0*/  IMAD.IADD R176, R178, 0x1, -R3 ;  /* 0x00000001b2b07824 */ /* 0x000fca00078e0a03 */
[----:B------:R-:W1:Y:S08]  /*4ef0*/  LDC.64 R146, c[0x0][0x8b0] ;  /* 0x00022c00ff927b82 */ /* 0x000e700000000a00 */
[----:B------:R-:W1:Y:S08]  /*4f00*/  LDC.64 R144, c[0x0][0x8a8] ;  /* 0x00022a00ff907b82 */ /* 0x000e700000000a00 */
[----:B--2-4-:R-:W1:Y:S02]  /*4f10*/  LDC R172, c[0x0][0x374] ;  /* 0x0000dd00ffac7b82 */ /* 0x014e640000000800 */
.L_x_108:
[C---:B------:R-:W-:Y:S02]  /*4f20*/  LEA R0, R181.reuse, UR43, 0x3 ;  /* 0x0000002bb5007c11 */ /* 0x040fe4000f8e18ff */
[----:B------:R-:W-:Y:S02]  /*4f30*/  SHF.L.U32 R3, R174, 0x1f, RZ ;  /* 0x0000001fae037819 */ /* 0x000fe400000006ff */
[----:B------:R-:W-:Y:S02]  /*4f40*/  LEA R16, R181, UR43, 0x4 ;  /* 0x0000002bb5107c11 */ /* 0x000fe4000f8e20ff */
[----:B--2---:R-:W2:Y:S02]  /*4f50*/  SYNCS.PHASECHK.TRANS64.TRYWAIT P0, [R0+URZ+0x130], R3 ;  /* 0x00013003000075a7 */ /* 0x004ea400080011ff */
[----:B-12---:R-:W-:Y:S05]  /*4f60*/  @!P0 BRA `(.L_x_91) ;  /* 0x0000002c00988947 */ /* 0x006fea0003800000 */
.L_x_166:
[----:B------:R-:W4:Y:S01]  /*4f70*/  LDC.64 R12, c[0x0][0xb10] ;  /* 0x0002c400ff0c7b82 */ /* 0x000f220000000a00 */
[----:B------:R-:W3:Y:S01]  /*4f80*/  LDS.128 R16, [R16+0x1c0] ;  /* 0x0001c00010107984 */ /* 0x000ee20000000c00 */
[----:B-1----:R-:W-:Y:S01]  /*4f90*/  ISETP.NE.AND P1, PT, R73, 0x1, PT ;  /* 0x000000014900780c */ /* 0x002fe20003f25270 */
[----:B--2---:R-:W-:Y:S01]  /*4fa0*/  VIADD R0, R0, 0x140 ;  /* 0x0000014000007836 */ /* 0x004fe20000000000 */
[----:B------:R-:W-:Y:S04]  /*4fb0*/  ISETP.GE.AND P0, PT, R72, 0x1, PT ;  /* 0x000000014800780c */ /* 0x000fe80003f06270 */
[----:B------:R-:W1:Y:S01]  /*4fc0*/  LDC.64 R10, c[0x0][0xb18] ;  /* 0x0002c600ff0a7b82 */ /* 0x000e620000000a00 */
[----:B------:R-:W-:Y:S01]  /*4fd0*/  PRMT R0, RZ, 0x654, R0 ;  /* 0x00000654ff007816 */ /* 0x000fe20000000000 */
[----:B------:R-:W-:Y:S01]  /*4fe0*/  @!PT LDS RZ, [RZ] ;  /* 0x00000000fffff984 */ /* 0x000fe20000000800 */
[----:B------:R-:W-:Y:S01]  /*4ff0*/  @!PT LDS RZ, [RZ] ;  /* 0x00000000fffff984 */ /* 0x000fe20000000800 */
[----:B------:R-:W-:Y:S01]  /*5000*/  @!PT LDS RZ, [RZ] ;  /* 0x00000000fffff984 */ /* 0x000fe20000000800 */
[----:B------:R-:W-:Y:S01]  /*5010*/  @!PT LDS RZ, [RZ] ;  /* 0x00000000fffff984 */ /* 0x000fe20000000800 */
[----:B------:R2:W-:Y:S06]  /*5020*/  MEMBAR.ALL.CTA ;  /* 0x0000000000007992 */ /* 0x0005ec0000008000 */
[----:B--2---:R-:W2:Y:S01]  /*5030*/  FENCE.VIEW.ASYNC.S ;  /* 0x00000000000073c6 */ /* 0x004ea20000000000 */
[----:B------:R-:W1:Y:S08]  /*5040*/  @!P1 LDC R14, c[0x0][0xb20] ;  /* 0x0002c800ff0e9b82 */ /* 0x000e700000000800 */
[----:B------:R-:W1:Y:S01]  /*5050*/  @!P1 LDC R9, c[0x0][0xb0c] ;  /* 0x0002c300ff099b82 */ /* 0x000e620000000800 */
[----:B--2---:R2:W-:Y:S01]  /*5060*/  SYNCS.ARRIVE.TRANS64.RED.A1T0 RZ, [R0+URZ], RZ ;  /* 0x000000ff00ff79a7 */ /* 0x0045e200081004ff */
[----:B---3--:R-:W-:Y:S04]  /*5070*/  LOP3.LUT P4, RZ, R18, 0x1, RZ, 0xc0, !PT ;  /* 0x0000000112ff7812 */ /* 0x008fe8000788c0ff */
[----:B------:R-:W-:Y:S09]  /*5080*/  P2R R180, PR, RZ, 0x10 ;  /* 0x00000010ffb47803 */ /* 0x000ff20000000000 */
[----:B------:R-:W-:Y:S02]  /*5090*/  @P4 MOV R77, R16 ;  /* 0x00000010004d4202 */ /* 0x000fe40000000f00 */
[----:B------:R-:W-:Y:S01]  /*50a0*/  @P4 LOP3.LUT R75, R17, 0xffff, RZ, 0xc0, !PT ;  /* 0x0000ffff114b4812 */ /* 0x000fe200078ec0ff */
[----:B--2-4-:R-:W-:Y:S06]  /*50b0*/  @!P0 BRA `(.L_x_92) ;  /* 0x0000000000a48947 */ /* 0x014fec0003800000 */
[----:B------:R-:W-:Y:S01]  /*50c0*/  IMAD.HI.U32 R21, R172, R71, RZ ;  /* 0x00000047ac157227 */ /* 0x000fe200078e00ff */
[----:B------:R-:W-:Y:S02]  /*50d0*/  ISETP.NE.AND P0, PT, R70, 0x1, PT ;  /* 0x000000014600780c */ /* 0x000fe40003f05270 */
[----:B------:R-:W-:Y:S01]  /*50e0*/  ISETP.NE.AND P2, PT, R72, 0x1, PT ;  /* 0x000000014800780c */ /* 0x000fe20003f45270 */
[----:B------:R-:W-:Y:S01]  /*50f0*/  IMAD.HI.U32 R20, R167, R152, RZ ;  /* 0x00000098a7147227 */ /* 0x000fe200078e00ff */
[----:B------:R-:W-:Y:S02]  /*5100*/  SHF.R.U32.HI R21, RZ, R170, R21 ;  /* 0x000000aaff157219 */ /* 0x000fe40000011615 */
[----:B------:R-:W-:Y:S01]  /*5110*/  ISETP.NE.AND P3, PT, R74, 0x1, PT ;  /* 0x000000014a00780c */ /* 0x000fe20003f65270 */
[----:B------:R-:W-:Y:S01]  /*5120*/  IMAD.HI.U32 R24, R77, R152, RZ ;  /* 0x000000984d187227 */ /* 0x000fe200078e00ff */
[----:B------:R-:W-:Y:S02]  /*5130*/  SHF.R.U32.HI R20, RZ, R153, R20 ;  /* 0x00000099ff147219 */ /* 0x000fe40000011614 */
[----:B------:R-:W-:Y:S01]  /*5140*/  SEL R3, R172, R21, !P0 ;  /* 0x00000015ac037207 */ /* 0x000fe20004000000 */
[----:B------:R-:W-:Y:S01]  /*5150*/  IMAD.HI.U32 R21, R75, R71, RZ ;  /* 0x000000474b157227 */ /* 0x000fe200078e00ff */
[----:B------:R-:W-:Y:S02]  /*5160*/  SEL R7, R167, R20, !P3 ;  /* 0x00000014a7077207 */ /* 0x000fe40005800000 */
[----:B------:R-:W-:Y:S01]  /*5170*/  SHF.R.U32.HI R24, RZ, R153, R24 ;  /* 0x00000099ff187219 */ /* 0x000fe20000011618 */
[-C--:B------:R-:W-:Y:S04]  /*5180*/  IMAD.HI.U32 R20, R3, R68.reuse, RZ ;  /* 0x0000004403147227 */ /* 0x080fe800078e00ff */
[----:B------:R-:W-:Y:S01]  /*5190*/  IMAD.HI.U32 R22, R7, R68, RZ ;  /* 0x0000004407167227 */ /* 0x000fe200078e00ff */
[-C--:B------:R-:W-:Y:S02]  /*51a0*/  @P2 SHF.R.U32.HI R3, RZ, R69.reuse, R20 ;  /* 0x00000045ff032219 */ /* 0x080fe40000011614 */
[----:B------:R-:W-:Y:S02]  /*51b0*/  SHF.R.U32.HI R20, RZ, R170, R21 ;  /* 0x000000aaff147219 */ /* 0x000fe40000011615 */
[----:B------:R-:W-:Y:S01]  /*51c0*/  @P2 SHF.R.U32.HI R7, RZ, R69, R22 ;  /* 0x00000045ff072219 */ /* 0x000fe20000011616 */
[C---:B------:R-:W-:Y:S01]  /*51d0*/  IMAD R2, R72.reuse, R3, RZ ;  /* 0x0000000348027224 */ /* 0x040fe200078e02ff */
[----:B------:R-:W-:Y:S02]  /*51e0*/  SEL R5, R75, R20, !P0 ;  /* 0x000000144b057207 */ /* 0x000fe40004000000 */
[----:B------:R-:W-:Y:S01]  /*51f0*/  SEL R3, R77, R24, !P3 ;  /* 0x000000184d037207 */ /* 0x000fe20005800000 */
[----:B------:R-:W-:Y:S01]  /*5200*/  IMAD R4, R72, R7, RZ ;  /* 0x0000000748047224 */ /* 0x000fe200078e02ff */
[C---:B------:R-:W-:Y:S01]  /*5210*/  ISETP.GE.AND P0, PT, R5.reuse, R2, PT ;  /* 0x000000020500720c */ /* 0x040fe20003f06270 */
[----:B------:R-:W-:Y:S03]  /*5220*/  IMAD.HI.U32 R6, R5, R68, RZ ;  /* 0x0000004405067227 */ /* 0x000fe600078e00ff */
[----:B------:R-:W-:Y:S01]  /*5230*/  ISETP.GE.OR P0, PT, R3, R4, P0 ;  /* 0x000000040300720c */ /* 0x000fe20000706670 */
[----:B------:R-:W-:Y:S01]  /*5240*/  IMAD.MOV R4, RZ, RZ, -R3 ;  /* 0x000000ffff047224 */ /* 0x000fe200078e0a03 */
[-C--:B------:R-:W-:Y:S03]  /*5250*/  SHF.R.U32.HI R6, RZ, R69.reuse, R6 ;  /* 0x00000045ff067219 */ /* 0x080fe60000011606 */
[----:B------:R-:W-:Y:S01]  /*5260*/  IMAD R77, R74, R4, R77 ;  /* 0x000000044a4d7224 */ /* 0x000fe200078e024d */
[----:B------:R-:W-:Y:S05]  /*5270*/  SEL R15, R5, R6, !P2 ;  /* 0x00000006050f7207 */ /* 0x000fea0005000000 */
[----:B------:R-:W-:Y:S02]  /*5280*/  IMAD.MOV R6, RZ, RZ, -R15 ;  /* 0x000000ffff067224 */ /* 0x000fe400078e0a0f */
[C---:B------:R-:W-:Y:S04]  /*5290*/  @!P0 IMAD.HI.U32 R2, R3.reuse, R68, RZ ;  /* 0x0000004403028227 */ /* 0x040fe800078e00ff */
[----:B------:R-:W-:Y:S01]  /*52a0*/  IMAD R6, R72, R6, R5 ;  /* 0x0000000648067224 */ /* 0x000fe200078e0205 */
[----:B------:R-:W-:Y:S04]  /*52b0*/  @!P0 SHF.R.U32.HI R2, RZ, R69, R2 ;  /* 0x00000045ff028219 */ /* 0x000fe80000011602 */
[----:B------:R-:W-:Y:S02]  /*52c0*/  @!P0 SEL R0, R3, R2, !P2 ;  /* 0x0000000203008207 */ /* 0x000fe40005000000 */
[----:B------:R-:W-:Y:S02]  /*52d0*/  IADD3 R2, PT, PT, -R5, RZ, RZ ;  /* 0x000000ff05027210 */ /* 0x000fe40007ffe1ff */
[----:B------:R-:W-:Y:S01]  /*52e0*/  @!P0 IADD3 R8, PT, PT, R15, -R0, RZ ;  /* 0x800000000f088210 */ /* 0x000fe20007ffe0ff */
[----:B------:R-:W-:Y:S02]  /*52f0*/  @!P0 IMAD R0, R7, R6, R0 ;  /* 0x0000000607008224 */ /* 0x000fe400078e0200 */
[----:B------:R-:W-:Y:S02]  /*5300*/  IMAD R75, R70, R2, R75 ;  /* 0x00000002464b7224 */ /* 0x000fe400078e024b */
[----:B------:R-:W-:Y:S02]  /*5310*/  @!P0 IMAD R5, R8, R72, R3 ;  /* 0x0000004808058224 */ /* 0x000fe400078e0203 */
[----:B------:R-:W-:Y:S04]  /*5320*/  @!P0 IMAD.MOV.U32 R3, RZ, RZ, R0 ;  /* 0x000000ffff038224 */ /* 0x000fe800078e0000 */
[----:B------:R-:W-:Y:S02]  /*5330*/  IMAD R77, R3, R74, R77 ;  /* 0x0000004a034d7224 */ /* 0x000fe400078e024d */
[----:B------:R-:W-:Y:S07]  /*5340*/  IMAD R75, R5, R70, R75 ;  /* 0x00000046054b7224 */ /* 0x000fee00078e024b */
.L_x_92:
[----:B------:R-:W-:Y:S01]  /*5350*/  @!P1 IMAD.HI.U32 R0, R77, R12, RZ ;  /* 0x0000000c4d009227 */ /* 0x000fe200078e00ff */
[----:B-1----:R-:W-:Y:S01]  /*5360*/  @!P1 ISETP.NE.AND P0, PT, R10, 0x1, PT ;  /* 0x000000010a00980c */ /* 0x002fe20003f05270 */
[----:B------:R-:W-:Y:S01]  /*5370*/  ULOP3.LUT UP0, URZ, UR42, 0x1b0, URZ, 0xc0, !UPT ;  /* 0x000001b02aff7892 */ /* 0x000fe2000f80c0ff */
[----:B------:R-:W-:Y:S01]  /*5380*/  @!P1 ISETP.NE.AND P2, PT, R9, 0x1, PT ;  /* 0x000000010900980c */ /* 0x000fe20003f45270 */
[----:B------:R-:W-:Y:S01]  /*5390*/  @!P1 IMAD.HI.U32 R3, R75, R11, RZ ;  /* 0x0000000b4b039227 */ /* 0x000fe200078e00ff */
[----:B------:R-:W-:Y:S02]  /*53a0*/  @!P1 SHF.R.U32.HI R0, RZ, R13, R0 ;  /* 0x0000000dff009219 */ /* 0x000fe40000011600 */
[----:B------:R-:W-:Y:S01]  /*53b0*/  @P4 SHF.R.U32.HI R171, RZ, 0x10, R17 ;  /* 0x00000010ffab4819 */ /* 0x000fe20000011611 */
[----:B------:R-:W-:Y:S01]  /*53c0*/  VIADD R181, R181, 0x1 ;  /* 0x00000001b5b57836 */ /* 0x000fe20000000000 */
[----:B------:R-:W-:Y:S02]  /*53d0*/  @!P1 SHF.R.U32.HI R2, RZ, R14, R3 ;  /* 0x0000000eff029219 */ /* 0x000fe40000011603 */
[----:B------:R-:W-:Y:S02]  /*53e0*/  @!P1 SEL R3, R77, R0, !P2 ;  /* 0x000000004d039207 */ /* 0x000fe40005000000 */
[----:B------:R-:W-:Y:S05]  /*53f0*/  @!P1 SEL R2, R75, R2, !P0 ;  /* 0x000000024b029207 */ /* 0x000fea0004000000 */
[----:B------:R-:W-:Y:S02]  /*5400*/  @!P1 IMAD.IADD R0, R2, 0x1, -R3 ;  /* 0x0000000102009824 */ /* 0x000fe400078e0a03 */
[----:B------:R-:W-:Y:S02]  /*5410*/  @!P1 IMAD.IADD R2, R3, 0x1, -R2 ;  /* 0x0000000103029824 */ /* 0x000fe400078e0a02 */
[----:B------:R-:W-:Y:S02]  /*5420*/  @!P1 IMAD R77, R0, R9, R77 ;  /* 0x00000009004d9224 */ /* 0x000fe400078e024d */
[----:B------:R-:W-:Y:S01]  /*5430*/  @!P1 IMAD R75, R2, R10, R75 ;  /* 0x0000000a024b9224 */ /* 0x000fe200078e024b */
[----:B------:R-:W-:Y:S06]  /*5440*/  BRA.U !UP0, `(.L_x_93) ;  /* 0x0000000108407547 */ /* 0x000fec000b800000 */
[----:B------:R-:W1:Y:S01]  /*5450*/  LDCU.64 UR8, c[0x4][0x80] ;  /* 0x01001000ff0877ac */ /* 0x000e620008000a00 */
[----:B------:R-:W-:Y:S01]  /*5460*/  MOV R3, 0x0 ;  /* 0x0000000000037802 */ /* 0x000fe20000000f00 */
[----:B------:R-:W-:Y:S02]  /*5470*/  HFMA2 R12, -RZ, RZ, 0, 5.9604644775390625e-08 ;  /* 0x00000001ff0c7431 */ /* 0x000fe400000001ff */
[----:B------:R-:W-:Y:S02]  /*5480*/  IMAD.MOV.U32 R8, RZ, RZ, 0x70 ;  /* 0x00000070ff087424 */ /* 0x000fe400078e00ff */
[----:B------:R-:W-:Y:S01]  /*5490*/  IMAD.MOV.U32 R13, RZ, RZ, RZ ;  /* 0x000000ffff0d7224 */ /* 0x000fe200078e00ff */
[----:B------:R-:W2:Y:S01]  /*54a0*/  LDCU.64 UR6, c[0x4][0x88] ;  /* 0x01001100ff0677ac */ /* 0x000ea20008000a00 */
[----:B------:R-:W3:Y:S01]  /*54b0*/  LDC.64 R2, c[0x4][R3] ;  /* 0x0100000003027b82 */ /* 0x000ee20000000a00 */
[----:B------:R-:W4:Y:S01]  /*54c0*/  LDCU.64 UR4, c[0x4][0x8] ;  /* 0x01000100ff0477ac */ /* 0x000f220008000a00 */
[----:B-1----:R-:W-:Y:S01]  /*54d0*/  MOV R5, UR9 ;  /* 0x0000000900057c02 */ /* 0x002fe20008000f00 */
[----:B------:R-:W-:Y:S01]  /*54e0*/  IMAD.U32 R4, RZ, RZ, UR8 ;  /* 0x00000008ff047e24 */ /* 0x000fe2000f8e00ff */
[----:B--2---:R-:W-:Y:S01]  /*54f0*/  MOV R7, UR7 ;  /* 0x0000000700077c02 */ /* 0x004fe20008000f00 */
[----:B------:R-:W-:Y:S01]  /*5500*/  IMAD.U32 R6, RZ, RZ, UR6 ;  /* 0x00000006ff067e24 */ /* 0x000fe2000f8e00ff */
[----:B----4-:R-:W-:Y:S01]  /*5510*/  MOV R11, UR5 ;  /* 0x00000005000b7c02 */ /* 0x010fe20008000f00 */
[----:B------:R-:W-:Y:S02]  /*5520*/  IMAD.U32 R10, RZ, RZ, UR4 ;  /* 0x00000004ff0a7e24 */ /* 0x000fe4000f8e00ff */
[----:B------:R-:W-:Y:S07]  /*5530*/  LEPC R20, `(.L_x_93) ;  /* 0x000000001014794e */ /* 0x000fee0000000000 */
[----:B---3-5:R-:W-:Y:S05]  /*5540*/  CALL.ABS.NOINC R2 ;  /* 0x0000000002007343 */ /* 0x028fea0003c00000 */
.L_x_93:
[----:B------:R-:W-:Y:S01]  /*5550*/  LOP3.LUT P0, RZ, R179, 0x1b0, RZ, 0xc0, !PT ;  /* 0x000001b0b3ff7812 */ /* 0x000fe2000780c0ff */
[----:B------:R-:W-:Y:S11]  /*5560*/  BSSY.RECONVERGENT B6, `(.L_x_94) ;  /* 0x0000013000067945 */ /* 0x000ff60003800200 */
[----:B------:R-:W-:Y:S01]  /*5570*/  @!UPT UIADD3 URZ, UPT, UPT, URZ, URZ, URZ ;  /* 0x000000fffffff290 */ /* 0x000fe2000fffe0ff */
[----:B------:R-:W-:Y:S05]  /*5580*/  @!P0 BRA `(.L_x_95) ;  /* 0x0000000000408947 */ /* 0x000fea0003800000 */
        /* <DEDUP_REMOVED lines=16> */
.L_x_95:
[----:B------:R-:W-:Y:S05]  /*5690*/  BSYNC.RECONVERGENT B6 ;  /* 0x0000000000067941 */ /* 0x000fea0003800200 */
.L_x_94:
[----:B------:R-:W-:Y:S01]  /*56a0*/  ISETP.NE.U32.AND P3, PT, R150, RZ, PT ;  /* 0x000000ff9600720c */ /* 0x000fe20003f65070 */
[----:B------:R-:W-:Y:S01]  /*56b0*/  UISETP.NE.AND UP1, UPT, UR44, URZ, UPT ;  /* 0x000000ff2c00728c */ /* 0x000fe2000bf25270 */
[----:B------:R-:W-:Y:S02]  /*56c0*/  ISETP.NE.U32.AND P4, PT, R146, RZ, PT ;  /* 0x000000ff9200720c */ /* 0x000fe40003f85070 */
[----:B------:R-:W-:Y:S02]  /*56d0*/  ISETP.NE.AND.EX P3, PT, R151, RZ, PT, P3 ;  /* 0x000000ff9700720c */ /* 0x000fe40003f65330 */
[----:B------:R-:W-:Y:S02]  /*56e0*/  PLOP3.LUT P1, PT, PT, PT, PT, 0x8, 0x80 ;  /* 0x000000000080781c */ /* 0x000fe40003f2e170 */
[----:B------:R-:W-:Y:S02]  /*56f0*/  PLOP3.LUT P0, PT, PT, PT, UP1, 0x80, 0x8 ;  /* 0x000000000008781c */ /* 0x000fe40003f0f018 */
[----:B------:R-:W-:Y:S02]  /*5700*/  ISETP.NE.AND.EX P4, PT, R147, RZ, PT, P4 ;  /* 0x000000ff9300720c */ /* 0x000fe40003f85340 */
[----:B------:R-:W1:Y:S09]  /*5710*/  @UP1 LDCU.64 UR4, c[0x0][0x888] ;  /* 0x00011100ff0417ac */ /* 0x000e720008000a00 */
[----:B------:R-:W-:Y:S01]  /*5720*/  @P0 PLOP3.LUT P1, PT, P3, PT, PT, 0x80, 0x8 ;  /* 0x000000000008081c */ /* 0x000fe20001f2f070 */
[----:B-1----:R-:W-:Y:S04]  /*5730*/  @UP1 UISETP.NE.U32.AND UP0, UPT, UR4, URZ, UPT ;  /* 0x000000ff0400128c */ /* 0x002fe8000bf05070 */
[----:B------:R-:W-:Y:S04]  /*5740*/  @UP1 UISETP.NE.AND.EX UP0, UPT, UR5, URZ, UPT, UP0 ;  /* 0x000000ff0500128c */ /* 0x000fe8000bf05300 */
[----:B------:R-:W-:Y:S01]  /*5750*/  @UP1 USEL UR4, URZ, 0xffffffff, UP0 ;  /* 0xffffffffff041887 */ /* 0x000fe20008000000 */
[----:B------:R-:W-:Y:S11]  /*5760*/  @!P3 BRA `(.L_x_96) ;  /* 0x00000000002cb947 */ /* 0x000ff60003800000 */
[----:B------:R-:W-:Y:S01]  /*5770*/  ISETP.NE.U32.AND P2, PT, R148, RZ, PT ;  /* 0x000000ff9400720c */ /* 0x000fe20003f45070 */
[----:B------:R-:W-:Y:S03]  /*5780*/  IMAD.MOV.U32 R164, RZ, RZ, 0x1 ;  /* 0x00000001ffa47424 */ /* 0x000fe600078e00ff */
[----:B------:R-:W-:Y:S11]  /*5790*/  ISETP.NE.AND.EX P2, PT, R149, RZ, PT, P2 ;  /* 0x000000ff9500720c */ /* 0x000ff60003f45320 */
[----:B------:R-:W-:Y:S02]  /*57a0*/  @!UPT UIADD3 URZ, UPT, UPT, URZ, URZ, URZ ;  /* 0x000000fffffff290 */ /* 0x000fe4000fffe0ff */
[----:B------:R-:W1:Y:S01]  /*57b0*/  @P2 LDC.64 R2, c[0x0][0x888] ;  /* 0x00022200ff022b82 */ /* 0x000e620000000a00 */
[----:B------:R-:W-:Y:S04]  /*57c0*/  @P2 IMAD R0, R150, UR36, RZ ;  /* 0x0000002496002c24 */ /* 0x000fe8000f8e02ff */
[----:B-1----:R-:W-:Y:S04]  /*57d0*/  @P2 IMAD.WIDE R2, R0, 0x4, R2 ;  /* 0x0000000400022825 */ /* 0x002fe800078e0202 */
[----:B------:R-:W-:Y:S01]  /*57e0*/  HFMA2 R0, -RZ, RZ, 0, 5.9604644775390625e-08 ;  /* 0x00000001ff007431 */ /* 0x000fe200000001ff */
[----:B-----5:R1:W5:Y:S04]  /*57f0*/  @P2 LDG.E R81, desc[UR40][R2.64] ;  /* 0x0000002802512981 */ /* 0x020368000c1e1900 */
[----:B------:R-:W-:Y:S01]  /*5800*/  @!P2 PRMT R164, R0, 0x7610, R164 ;  /* 0x0000761000a4a816 */ /* 0x000fe200000000a4 */
[----:B-1----:R-:W2:Y:S06]  /*5810*/  @!P2 LDC R81, c[0x0][0x880] ;  /* 0x00022000ff51ab82 */ /* 0x002eac0000000800 */
.L_x_96:
[----:B------:R-:W-:Y:S05]  /*5820*/  @!P4 BRA `(.L_x_97) ;  /* 0x000000000020c947 */ /* 0x000fea0003800000 */
[----:B------:R-:W-:Y:S04]  /*5830*/  ISETP.NE.U32.AND P2, PT, R144, RZ, PT ;  /* 0x000000ff9000720c */ /* 0x000fe80003f45070 */
[----:B------:R-:W-:Y:S11]  /*5840*/  ISETP.NE.AND.EX P2, PT, R145, RZ, PT, P2 ;  /* 0x000000ff9100720c */ /* 0x000ff60003f45320 */
[----:B------:R-:W-:Y:S02]  /*5850*/  @!UPT UIADD3 URZ, UPT, UPT, URZ, URZ, URZ ;  /* 0x000000fffffff290 */ /* 0x000fe4000fffe0ff */
[----:B------:R-:W1:Y:S01]  /*5860*/  @P2 LDC.64 R2, c[0x0][0x8a8] ;  /* 0x00022a00ff022b82 */ /* 0x000e620000000a00 */
[----:B------:R-:W-:Y:S04]  /*5870*/  @P2 IMAD R0, R146, UR36, RZ ;  /* 0x0000002492002c24 */ /* 0x000fe8000f8e02ff */
[----:B-1----:R-:W-:Y:S05]  /*5880*/  @P2 IMAD.WIDE R2, R0, 0x4, R2 ;  /* 0x0000000400022825 */ /* 0x002fea00078e0202 */
[----:B-----5:R1:W5:Y:S02]  /*5890*/  @P2 LDG.E R78, desc[UR40][R2.64] ;  /* 0x00000028024e2981 */ /* 0x020364000c1e1900 */
[----:B-1----:R-:W3:Y:S02]  /*58a0*/  @!P2 LDC R78, c[0x0][0x8a0] ;  /* 0x00022800ff4eab82 */ /* 0x002ee40000000800 */
.L_x_97:
[----:B--2--5:R-:W-:Y:S01]  /*58b0*/  @P0 FSETP.NEU.AND P4, PT, R81, RZ, PT ;  /* 0x000000ff5100020b */ /* 0x024fe20003f8d000 */
[----:B------:R-:W-:Y:S01]  /*58c0*/  IMAD.U32 R0, RZ, RZ, UR4 ;  /* 0x00000004ff007e24 */ /* 0x000fe2000f8e00ff */
[----:B------:R-:W-:Y:S01]  /*58d0*/  @P0 LOP3.LUT P2, RZ, R164, 0xff, RZ, 0xc0, !PT ;  /* 0x000000ffa4ff0812 */ /* 0x000fe2000784c0ff */
[----:B------:R-:W-:Y:S01]  /*58e0*/  BSSY B1, `(.L_x_98) ;  /* 0x000003d000017945 */ /* 0x000fe20003800000 */
[----:B------:R-:W-:Y:S01]  /*58f0*/  @P0 SEL R3, RZ, 0xffffffff, P4 ;  /* 0xffffffffff030807 */ /* 0x000fe20002000000 */
[C---:B------:R-:W-:Y:S01]  /*5900*/  IMAD R64, R76.reuse, 0x40, R79 ;  /* 0x000000404c407824 */ /* 0x040fe200078e024f */
[----:B------:R-:W-:Y:S02]  /*5910*/  LEA R156, R76, UR43, 0x3 ;  /* 0x0000002b4c9c7c11 */ /* 0x000fe4000f8e18ff */
[----:B------:R-:W-:Y:S02]  /*5920*/  CS2R R86, SRZ ;  /* 0x0000000000567805 */ /* 0x000fe4000001ff00 */
[----:B------:R-:W-:Y:S02]  /*5930*/  @P1 SEL R3, R0, R3, !P2 ;  /* 0x0000000300031207 */ /* 0x000fe40005000000 */
[----:B------:R-:W-:Y:S02]  /*5940*/  CS2R R84, SRZ ;  /* 0x0000000000547805 */ /* 0x000fe4000001ff00 */
[----:B------:R-:W-:Y:S02]  /*5950*/  SHF.L.U32 R5, R175, 0x1f, RZ ;  /* 0x0000001faf057819 */ /* 0x000fe400000006ff */
[----:B------:R-:W-:Y:S02]  /*5960*/  CS2R R90, SRZ ;  /* 0x00000000005a7805 */ /* 0x000fe4000001ff00 */
[----:B------:R-:W-:Y:S02]  /*5970*/  @P0 LOP3.LUT R3, R3, 0x1, RZ, 0xc0, !PT ;  /* 0x0000000103030812 */ /* 0x000fe400078ec0ff */
[----:B------:R-:W-:Y:S02]  /*5980*/  CS2R R88, SRZ ;  /* 0x0000000000587805 */ /* 0x000fe4000001ff00 */
[----:B------:R-:W-:Y:S02]  /*5990*/  PLOP3.LUT P5, PT, PT, PT, PT, 0x8, 0x80 ;  /* 0x000000000080781c */ /* 0x000fe40003fae170 */
[----:B------:R-:W-:Y:S02]  /*59a0*/  CS2R R98, SRZ ;  /* 0x0000000000627805 */ /* 0x000fe4000001ff00 */
[----:B------:R-:W-:Y:S02]  /*59b0*/  ISETP.NE.U32.OR P1, PT, R3, 0x1, !P0 ;  /* 0x000000010300780c */ /* 0x000fe40004725470 */
[----:B------:R-:W-:Y:S02]  /*59c0*/  CS2R R96, SRZ ;  /* 0x0000000000607805 */ /* 0x000fe4000001ff00 */
[----:B------:R-:W-:Y:S02]  /*59d0*/  CS2R R94, SRZ ;  /* 0x00000000005e7805 */ /* 0x000fe4000001ff00 */
[----:B------:R-:W-:Y:S07]  /*59e0*/  CS2R R92, SRZ ;  /* 0x00000000005c7805 */ /* 0x000fee000001ff00 */
[----:B------:R-:W-:Y:S04]  /*59f0*/  @P1 SHF.L.U32 R2, R173, 0x1f, RZ ;  /* 0x0000001fad021819 */ /* 0x000fe800000006ff */
[----:B------:R-:W1:Y:S01]  /*5a00*/  @P1 SYNCS.PHASECHK.TRANS64.TRYWAIT P0, [UR43+0x110], R2 ;  /* 0x00011002ff0015a7 */ /* 0x000e62000800112b */
[----:B------:R2:W4:Y:S01]  /*5a10*/  SYNCS.PHASECHK.TRANS64.TRYWAIT P4, [R156+URZ+0x150], R5 ;  /* 0x000150059c0075a7 */ /* 0x00052200080811ff */
[----:B-1----:R-:W-:Y:S01]  /*5a20*/  @P1 PLOP3.LUT P5, PT, P0, PT, PT, 0x8, 0x80 ;  /* 0x000000000080181c */ /* 0x002fe200007ae170 */
[----:B------:R-:W-:Y:S01]  /*5a30*/  @!UPT UIADD3 URZ, UPT, UPT, URZ, URZ, URZ ;  /* 0x000000fffffff290 */ /* 0x000fe2000fffe0ff */
[----:B--2-4-:R-:W-:Y:S11]  /*5a40*/  @!P1 BRA `(.L_x_99) ;  /* 0x0000000000989947 */ /* 0x014ff60003800000 */
[----:B------:R-:W-:Y:S01]  /*5a50*/  ISETP.NE.U32.AND P0, PT, RZ, UR38, PT ;  /* 0x00000026ff007c0c */ /* 0x000fe2000bf05070 */
[----:B------:R-:W-:Y:S01]  /*5a60*/  BSSY B0, `(.L_x_100) ;  /* 0x0000016000007945 */ /* 0x000fe20003800000 */
[----:B------:R-:W-:Y:S02]  /*5a70*/  FSETP.NEU.AND P2, PT, R81, RZ, PT ;  /* 0x000000ff5100720b */ /* 0x000fe40003f4d000 */
[----:B------:R-:W-:Y:S02]  /*5a80*/  CS2R R94, SRZ ;  /* 0x00000000005e7805 */ /* 0x000fe4000001ff00 */
[----:B------:R-:W-:Y:S02]  /*5a90*/  ISETP.NE.AND.EX P0, PT, RZ, UR39, PT, P0 ;  /* 0x00000027ff007c0c */ /* 0x000fe4000bf05300 */
[----:B------:R-:W-:Y:S02]  /*5aa0*/  CS2R R92, SRZ ;  /* 0x00000000005c7805 */ /* 0x000fe4000001ff00 */
[----:B------:R-:W-:Y:S02]  /*5ab0*/  LOP3.LUT P1, RZ, R164, 0xff, RZ, 0xc0, !PT ;  /* 0x000000ffa4ff7812 */ /* 0x000fe4000782c0ff */
[----:B------:R-:W-:Y:S02]  /*5ac0*/  CS2R R98, SRZ ;  /* 0x0000000000627805 */ /* 0x000fe4000001ff00 */
[----:B------:R-:W-:Y:S02]  /*5ad0*/  SEL R0, RZ, 0xffffffff, P2 ;  /* 0xffffffffff007807 */ /* 0x000fe40001000000 */
[----:B------:R-:W-:Y:S02]  /*5ae0*/  CS2R R96, SRZ ;  /* 0x0000000000607805 */ /* 0x000fe4000001ff00 */
[----:B------:R-:W-:Y:S02]  /*5af0*/  SEL R3, RZ, 0xffffffff, P0 ;  /* 0xffffffffff037807 */ /* 0x000fe40000000000 */
[----:B------:R-:W-:Y:S02]  /*5b00*/  CS2R R90, SRZ ;  /* 0x00000000005a7805 */ /* 0x000fe4000001ff00 */
[----:B------:R-:W-:Y:S02]  /*5b10*/  CS2R R88, SRZ ;  /* 0x0000000000587805 */ /* 0x000fe4000001ff00 */
[----:B------:R-:W-:Y:S02]  /*5b20*/  CS2R R86, SRZ ;  /* 0x0000000000567805 */ /* 0x000fe4000001ff00 */
[----:B------:R-:W-:Y:S02]  /*5b30*/  @P3 SEL R0, R3, R0, !P1 ;  /* 0x0000000003003207 */ /* 0x000fe40004800000 */
[----:B------:R-:W-:Y:S02]  /*5b40*/  CS2R R84, SRZ ;  /* 0x0000000000547805 */ /* 0x000fe4000001ff00 */
[----:B------:R-:W-:Y:S04]  /*5b50*/  LOP3.LUT R0, R0, 0x1, RZ, 0xc0, !PT ;  /* 0x0000000100007812 */ /* 0x000fe800078ec0ff */
[----:B------:R-:W-:Y:S01]  /*5b60*/  ISETP.NE.U32.AND P0, PT, R0, 0x1, PT ;  /* 0x000000010000780c */ /* 0x000fe20003f05070 */
[----:B------:R-:W-:Y:S01]  /*5b70*/  @!UPT UIADD3 URZ, UPT, UPT, URZ, URZ, URZ ;  /* 0x000000fffffff290 */ /* 0x000fe2000fffe0ff */
[----:B------:R-:W-:Y:S11]  /*5b80*/  @!P5 BRA `(.L_x_101) ;  /* 0x00000000000cd947 */ /* 0x000ff60003800000 */
[----:B------:R-:W-:Y:S04]  /*5b90*/  SHF.L.U32 R3, R173, 0x1f, RZ ;  /* 0x0000001fad037819 */ /* 0x000fe800000006ff */
[----:B------:R-:W1:Y:S02]  /*5ba0*/  SYNCS.PHASECHK.TRANS64.TRYWAIT P1, [UR43+0x110], R3 ;  /* 0x00011003ff0075a7 */ /* 0x000e64000802112b */
[----:B-1----:R-:W-:Y:S05]  /*5bb0*/  @!P1 BRA `(.L_x_102) ;  /* 0x0000002000989947 */ /* 0x002fea0003800000 */
.L_x_101:
[----:B------:R-:W-:Y:S05]  /*5bc0*/  BSYNC B0 ;  /* 0x0000000000007941 */ /* 0x000fea0003800000 */
.L_x_100:
[----:B------:R2:W4:Y:S01]  /*5bd0*/  @P0 LDS.128 R92, [R168+UR43+0x200] ;  /* 0x0002002ba85c0984 */ /* 0x0005220008000c00 */
[----:B------:R-:W-:Y:S01]  /*5be0*/  UIADD3 UR4, UPT, UPT, UR43, 0x118, URZ ;  /* 0x000001182b047890 */ /* 0x000fe2000fffe0ff */
[----:B------:R-:W-:Y:S02]  /*5bf0*/  LOP3.LUT R173, R173, 0x1, RZ, 0x3c, !PT ;  /* 0x00000001adad7812 */ /* 0x000fe400078e3cff */
[----:B------:R2:W1:Y:S01]  /*5c00*/  @P0 LDS.128 R96, [R178+0x10] ;  /* 0x00001000b2600984 */ /* 0x0004620000000c00 */
[----:B------:R-:W-:Y:S03]  /*5c10*/  UPRMT UR4, UR37, 0x654, UR4 ;  /* 0x0000065425047896 */ /* 0x000fe60008000004 */
[----:B------:R2:W1:Y:S04]  /*5c20*/  @P0 LDS.128 R88, [R177+0x20] ;  /* 0x00002000b1580984 */ /* 0x0004680000000c00 */
[----:B------:R2:W1:Y:S01]  /*5c30*/  @P0 LDS.128 R84, [R176+0x30] ;  /* 0x00003000b0540984 */ /* 0x0004620000000c00 */
[----:B------:R-:W-:Y:S01]  /*5c40*/  @!PT LDS RZ, [RZ] ;  /* 0x00000000fffff984 */ /* 0x000fe20000000800 */
[----:B------:R-:W-:Y:S01]  /*5c50*/  @!PT LDS RZ, [RZ] ;  /* 0x00000000fffff984 */ /* 0x000fe20000000800 */
[----:B------:R-:W-:Y:S01]  /*5c60*/  @!PT LDS RZ, [RZ] ;  /* 0x00000000fffff984 */ /* 0x000fe20000000800 */
[----:B------:R-:W-:Y:S01]  /*5c70*/  @!PT LDS RZ, [RZ] ;  /* 0x00000000fffff984 */ /* 0x000fe20000000800 */
[----:B------:R5:W-:Y:S06]  /*5c80*/  MEMBAR.ALL.CTA ;  /* 0x0000000000007992 */ /* 0x000bec0000008000 */
[----:B-----5:R-:W5:Y:S02]  /*5c90*/  FENCE.VIEW.ASYNC.S ;  /* 0x00000000000073c6 */ /* 0x020f640000000000 */
[----:B-----5:R-:W-:Y:S01]  /*5ca0*/  SYNCS.ARRIVE.TRANS64.RED.A1T0 RZ, [UR4], RZ ;  /* 0x000000ffffff79a7 */ /* 0x020fe20008100404 */
.L_x_99:
[----:B------:R-:W-:Y:S05]  /*5cb0*/  BSYNC B1 ;  /* 0x0000000000017941 */ /* 0x000fea0003800000 */
.L_x_98:
[----:B-1----:R-:W-:Y:S04]  /*5cc0*/  SHF.R.U32.HI R0, RZ, 0x15, R64 ;  /* 0x00000015ff007819 */ /* 0x002fe80000011640 */
[----:B------:R-:W-:Y:S01]  /*5cd0*/  LOP3.LUT P0, RZ, R0, 0x3, R169, 0x48, !PT ;  /* 0x0000000300ff7812 */ /* 0x000fe200078048a9 */
[----:B------:R-:W-:Y:S01]  /*5ce0*/  @!UPT UIADD3 URZ, UPT, UPT, URZ, URZ, URZ ;  /* 0x000000fffffff290 */ /* 0x000fe2000fffe0ff */
[----:B------:R-:W-:Y:S11]  /*5cf0*/  @P4 BRA `(.L_x_103) ;  /* 0x0000000000084947 */ /* 0x000ff60003800000 */
[----:B------:R-:W1:Y:S02]  /*5d00*/  SYNCS.PHASECHK.TRANS64.TRYWAIT P1, [R156+URZ+0x150], R5 ;  /* 0x000150059c0075a7 */ /* 0x000e6400080211ff */
[----:B-1----:R-:W-:Y:S05]  /*5d10*/  @!P1 BRA `(.L_x_104) ;  /* 0x0000002000589947 */ /* 0x002fea0003800000 */
.L_x_103:
[----:B------:R-:W-:Y:S05]  /*5d20*/  @!P0 BRA `(.L_x_105) ;  /* 0x0000000000408947 */ /* 0x000fea0003800000 */
[----:B------:R-:W1:Y:S01]  /*5d30*/  LDCU.64 UR8, c[0x4][0x70] ;  /* 0x01000e00ff0877ac */ /* 0x000e620008000a00 */
[----:B------:R-:W-:Y:S01]  /*5d40*/  MOV R3, 0x0 ;  /* 0x0000000000037802 */ /* 0x000fe20000000f00 */
[----:B------:R-:W-:Y:S02]  /*5d50*/  HFMA2 R12, -RZ, RZ, 0, 5.9604644775390625e-08 ;  /* 0x00000001ff0c7431 */ /* 0x000fe400000001ff */
[----:B------:R-:W-:Y:S02]  /*5d60*/  IMAD.MOV.U32 R8, RZ, RZ, 0x192 ;  /* 0x00000192ff087424 */ /* 0x000fe400078e00ff */
[----:B------:R-:W-:Y:S01]  /*5d70*/  IMAD.MOV.U32 R13, RZ, RZ, RZ ;  /* 0x000000ffff0d7224 */ /* 0x000fe200078e00ff */
[----:B------:R-:W5:Y:S01]  /*5d80*/  LDCU.64 UR6, c[0x4][0x78] ;  /* 0x01000f00ff0677ac */ /* 0x000f620008000a00 */
[----:B------:R-:W2:Y:S01]  /*5d90*/  LDC.64 R2, c[0x4][R3] ;  /* 0x0100000003027b82 */ /* 0x000ea20000000a00 */
[----:B------:R-:W3:Y:S01]  /*5da0*/  LDCU.64 UR4, c[0x4][0x10] ;  /* 0x01000200ff0477ac */ /* 0x000ee20008000a00 */
[----:B-1----:R-:W-:Y:S01]  /*5db0*/  MOV R5, UR9 ;  /* 0x0000000900057c02 */ /* 0x002fe20008000f00 */
[----:B------:R-:W-:Y:S01]  /*5dc0*/  IMAD.U32 R4, RZ, RZ, UR8 ;  /* 0x00000008ff047e24 */ /* 0x000fe2000f8e00ff */
[----:B-----5:R-:W-:Y:S01]  /*5dd0*/  MOV R7, UR7 ;  /* 0x0000000700077c02 */ /* 0x020fe20008000f00 */
[----:B------:R-:W-:Y:S01]  /*5de0*/  IMAD.U32 R6, RZ, RZ, UR6 ;  /* 0x00000006ff067e24 */ /* 0x000fe2000f8e00ff */
[----:B---3--:R-:W-:Y:S01]  /*5df0*/  MOV R11, UR5 ;  /* 0x00000005000b7c02 */ /* 0x008fe20008000f00 */
[----:B------:R-:W-:Y:S02]  /*5e00*/  IMAD.U32 R10, RZ, RZ, UR4 ;  /* 0x00000004ff0a7e24 */ /* 0x000fe4000f8e00ff */
[----:B------:R-:W-:Y:S07]  /*5e10*/  LEPC R20, `(.L_x_105) ;  /* 0x000000001014794e */ /* 0x000fee0000000000 */
[----:B--2-4-:R-:W-:Y:S05]  /*5e20*/  CALL.ABS.NOINC R2 ;  /* 0x0000000002007343 */ /* 0x014fea0003c00000 */
.L_x_105:
[----:B------:R-:W-:Y:S01]  /*5e30*/  LOP3.LUT P0, RZ, R166, 0x60, RZ, 0xc0, !PT ;  /* 0x00000060a6ff7812 */ /* 0x000fe2000780c0ff */
[----:B------:R-:W-:Y:S05]  /*5e40*/  WARPSYNC.ALL ;  /* 0x0000000000007948 */ /* 0x000fea0003800000 */
[----:B------:R-:W-:Y:S01]  /*5e50*/  R2UR UR4, R64 ;  /* 0x00000000400472ca */ /* 0x000fe200000e0000 */
[----:B------:R-:W-:Y:S01]  /*5e60*/  BSSY.RECONVERGENT B0, `(.L_x_106) ;  /* 0x0000121000007945 */ /* 0x000fe20003800200 */
[-C--:B----4-:R-:W-:Y:S02]  /*5e70*/  F2FP.F16.E4M3.UNPACK_B R82, R92.reuse ;  /* 0x0000005cff52723e */ /* 0x090fe400020006ff */
[----:B------:R-:W-:Y:S02]  /*5e80*/  F2FP.F16.E4M3.UNPACK_B R109, R92.H1 ;  /* 0x0000005cff6d723e */ /* 0x000fe400030006ff */
[-C--:B------:R-:W-:Y:S01]  /*5e90*/  F2FP.F16.E4M3.UNPACK_B R107, R93.reuse ;  /* 0x0000005dff6b723e */ /* 0x080fe200020006ff */
[--C-:B------:R-:W-:Y:S01]  /*5ea0*/  HADD2.F32 R80, -RZ, R82.reuse.H0_H0 ;  /* 0x20000052ff507230 */ /* 0x100fe20000004100 */
[----:B------:R-:W-:Y:S01]  /*5eb0*/  F2FP.F16.E4M3.UNPACK_B R105, R93.H1 ;  /* 0x0000005dff69723e */ /* 0x000fe200030006ff */
[----:B------:R-:W-:Y:S01]  /*5ec0*/  HADD2.F32 R82, -RZ, R82.H1_H1 ;  /* 0x30000052ff527230 */ /* 0x000fe20000004100 */
[-C--:B------:R-:W-:Y:S01]  /*5ed0*/  F2FP.F16.E4M3.UNPACK_B R130, R84.reuse ;  /* 0x00000054ff82723e */ /* 0x080fe200020006ff */
[--C-:B------:R-:W-:Y:S01]  /*5ee0*/  HADD2.F32 R83, -RZ, R109.reuse.H0_H0 ;  /* 0x2000006dff537230 */ /* 0x100fe20000004100 */
[----:B------:R-:W-:Y:S01]  /*5ef0*/  F2FP.F16.E4M3.UNPACK_B R132, R84.H1 ;  /* 0x00000054ff84723e */ /* 0x000fe200030006ff */
[----:B------:R-:W3:Y:S01]  /*5f00*/  LDTM.x64 R4, tmem[UR4] ;  /* 0x00000004000479ee */ /* 0x000ee20008340000 */
[----:B------:R-:W-:Y:S01]  /*5f10*/  NOP ;  /* 0x0000000000007918 */ /* 0x000fe20000000000 */
[----:B------:R-:W-:Y:S01]  /*5f20*/  R2UR UR5, R156 ;  /* 0x000000009c0572ca */ /* 0x000fe200000e0000 */
[--C-:B------:R-:W-:Y:S01]  /*5f30*/  HADD2.F32 R129, -RZ, R130.reuse.H0_H0 ;  /* 0x20000082ff817230 */ /* 0x100fe20000004100 */
[----:B------:R-:W-:Y:S01]  /*5f40*/  F2FP.F16.E4M3.UNPACK_B R93, R94 ;  /* 0x0000005eff5d723e */ /* 0x000fe200020006ff */
[----:B------:R-:W-:Y:S01]  /*5f50*/  HADD2.F32 R130, -RZ, R130.H1_H1 ;  /* 0x30000082ff827230 */ /* 0x000fe20000004100 */
[-C--:B------:R-:W-:Y:S01]  /*5f60*/  F2FP.F16.E4M3.UNPACK_B R134, R85.reuse ;  /* 0x00000055ff86723e */ /* 0x080fe200020006ff */
[----:B------:R-:W-:Y:S01]  /*5f70*/  HADD2.F32 R84, -RZ, R109.H1_H1 ;  /* 0x3000006dff547230 */ /* 0x000fe20000004100 */
[----:B------:R-:W-:Y:S01]  /*5f80*/  F2FP.F16.E4M3.UNPACK_B R136, R85.H1 ;  /* 0x00000055ff88723e */ /* 0x000fe200030006ff */
[--C-:B------:R-:W-:Y:S01]  /*5f90*/  HADD2.F32 R85, -RZ, R107.reuse.H0_H0 ;  /* 0x2000006bff557230 */ /* 0x100fe20000004100 */
[-C--:B------:R-:W-:Y:S01]  /*5fa0*/  F2FP.F16.E4M3.UNPACK_B R138, R86.reuse ;  /* 0x00000056ff8a723e */ /* 0x080fe200020006ff */
[--C-:B------:R-:W-:Y:S01]  /*5fb0*/  HADD2.F32 R133, -RZ, R134.reuse.H0_H0 ;  /* 0x20000086ff857230 */ /* 0x100fe20000004100 */
[----:B------:R-:W-:Y:S01]  /*5fc0*/  F2FP.F16.E4M3.UNPACK_B R140, R86.H1 ;  /* 0x00000056ff8c723e */ /* 0x000fe200030006ff */
[----:B------:R-:W-:Y:S01]  /*5fd0*/  HADD2.F32 R86, -RZ, R107.H1_H1 ;  /* 0x3000006bff567230 */ /* 0x000fe20000004100 */
[----:B------:R-:W-:Y:S01]  /*5fe0*/  F2FP.F16.E4M3.UNPACK_B R142, R87 ;  /* 0x00000057ff8e723e */ /* 0x000fe200020006ff */
[----:B------:R-:W-:Y:S01]  /*5ff0*/  UIADD3 UR5, UPT, UPT, UR5, 0x170, URZ ;  /* 0x0000017005057890 */ /* 0x000fe2000fffe0ff */
[----:B------:R-:W-:Y:S01]  /*6000*/  HADD2.F32 R134, -RZ, R134.H1_H1 ;  /* 0x30000086ff867230 */ /* 0x000fe20000004100 */
[----:B------:R-:W-:Y:S01]  /*6010*/  F2FP.F16.E4M3.UNPACK_B R114, R88 ;  /* 0x00000058ff72723e */ /* 0x000fe200020006ff */
[--C-:B------:R-:W-:Y:S01]  /*6020*/  HADD2.F32 R137, -RZ, R138.reuse.H0_H0 ;  /* 0x2000008aff897230 */ /* 0x100fe20000004100 */
[----:B------:R-:W-:Y:S01]  /*6030*/  UPRMT UR5, UR37, 0x654, UR5 ;  /* 0x0000065425057896 */ /* 0x000fe20008000005 */
[----:B------:R-:W-:Y:S01]  /*6040*/  HADD2.F32 R138, -RZ, R138.H1_H1 ;  /* 0x3000008aff8a7230 */ /* 0x000fe20000004100 */
[-C--:B------:R-:W-:Y:S01]  /*6050*/  F2FP.F16.E4M3.UNPACK_B R118, R89.reuse ;  /* 0x00000059ff76723e */ /* 0x080fe200020006ff */
[--C-:B------:R-:W-:Y:S01]  /*6060*/  HADD2.F32 R113, -RZ, R114.reuse.H0_H0 ;  /* 0x20000072ff717230 */ /* 0x100fe20000004100 */
[----:B------:R-:W-:Y:S01]  /*6070*/  F2FP.F16.E4M3.UNPACK_B R120, R89.H1 ;  /* 0x00000059ff78723e */ /* 0x000fe200030006ff */
[C---:B---3--:R-:W-:Y:S01]  /*6080*/  FMUL R4, R78.reuse, R4 ;  /* 0x000000044e047220 */ /* 0x048fe20000400000 */
[C---:B------:R-:W-:Y:S01]  /*6090*/  FMUL R5, R78.reuse, R5 ;  /* 0x000000054e057220 */ /* 0x040fe20000400000 */
[C---:B------:R-:W-:Y:S01]  /*60a0*/  FMUL R8, R78.reuse, R8 ;  /* 0x000000084e087220 */ /* 0x040fe20000400000 */
[C---:B------:R-:W-:Y:S01]  /*60b0*/  FMUL R9, R78.reuse, R9 ;  /* 0x000000094e097220 */ /* 0x040fe20000400000 */
[----:B------:R-:W-:Y:S01]  /*60c0*/  SYNCS.ARRIVE.TRANS64.RED.A1T0 RZ, [UR5], RZ ;  /* 0x000000ffffff79a7 */ /* 0x000fe20008100405 */
[C---:B------:R-:W-:Y:S01]  /*60d0*/  FFMA R4, R81.reuse, R80, R4 ;  /* 0x0000005051047223 */ /* 0x040fe20000000004 */
[C---:B------:R-:W-:Y:S01]  /*60e0*/  FFMA R5, R81.reuse, R82, R5 ;  /* 0x0000005251057223 */ /* 0x040fe20000000005 */
[----:B------:R-:W-:Y:S02]  /*60f0*/  HADD2.F32 R89, -RZ, R93.H0_H0 ;  /* 0x2000005dff597230 */ /* 0x000fe40000004100 */
[C---:B------:R-:W-:Y:S01]  /*6100*/  FMUL R12, R78.reuse, R12 ;  /* 0x0000000c4e0c7220 */ /* 0x040fe20000400000 */
        /* <DEDUP_REMOVED lines=11> */
[----:B------:R-:W-:Y:S02]  /*61c0*/  HADD2.F32 R114, -RZ, R114.H1_H1 ;  /* 0x30000072ff727230 */ /* 0x000fe40000004100 */
[C---:B------:R-:W-:Y:S01]  /*61d0*/  FMUL R32, R78.reuse, R36 ;  /* 0x000000244e207220 */ /* 0x040fe20000400000 */
[C---:B------:R-:W-:Y:S01]  /*61e0*/  FMUL R33, R78.reuse, R37 ;  /* 0x000000254e217220 */ /* 0x040fe20000400000 */
[--C-:B------:R-:W-:Y:S02]  /*61f0*/  HADD2.F32 R117, -RZ, R118.reuse.H0_H0 ;  /* 0x20000076ff757230 */ /* 0x100fe40000004100 */
[C---:B------:R-:W-:Y:S01]  /*6200*/  FMUL R36, R78.reuse, R40 ;  /* 0x000000284e247220 */ /* 0x040fe20000400000 */
[----:B------:R-:W-:Y:S02]  /*6210*/  HADD2.F32 R118, -RZ, R118.H1_H1 ;  /* 0x30000076ff767230 */ /* 0x000fe40000004100 */
        /* <DEDUP_REMOVED lines=8> */
[----:B------:R-:W-:Y:S01]  /*62a0*/  F2FP.F16.E4M3.UNPACK_B R92, R94.H1 ;  /* 0x0000005eff5c723e */ /* 0x000fe200030006ff */
[C---:B------:R-:W-:Y:S01]  /*62b0*/  FMUL R53, R78.reuse, R57 ;  /* 0x000000394e357220 */ /* 0x040fe20000400000 */
[C---:B------:R-:W-:Y:S01]  /*62c0*/  FMUL R56, R78.reuse, R60 ;  /* 0x0000003c4e387220 */ /* 0x040fe20000400000 */
[----:B------:R-:W-:Y:S01]  /*62d0*/  F2FP.F16.E4M3.UNPACK_B R141, R87.H1 ;  /* 0x00000057ff8d723e */ /* 0x000fe200030006ff */
[C---:B------:R-:W-:Y:S01]  /*62e0*/  FMUL R57, R78.reuse, R61 ;  /* 0x0000003d4e397220 */ /* 0x040fe20000400000 */
[----:B------:R-:W-:Y:S02]  /*62f0*/  HADD2.F32 R80, -RZ, R142.H1_H1 ;  /* 0x3000008eff507230 */ /* 0x000fe40000004100 */
[C---:B------:R-:W-:Y:S01]  /*6300*/  FMUL R60, R78.reuse, R64 ;  /* 0x000000404e3c7220 */ /* 0x040fe20000400000 */
[----:B------:R-:W-:Y:S01]  /*6310*/  F2FP.F16.E4M3.UNPACK_B R116, R88.H1 ;  /* 0x00000058ff74723e */ /* 0x000fe200030006ff */
[C---:B------:R-:W-:Y:S01]  /*6320*/  FMUL R61, R78.reuse, R65 ;  /* 0x000000414e3d7220 */ /* 0x040fe20000400000 */
[C---:B------:R-:W-:Y:S01]  /*6330*/  FMUL R6, R78.reuse, R6 ;  /* 0x000000064e067220 */ /* 0x040fe20000400000 */
[----:B------:R-:W-:Y:S01]  /*6340*/  F2FP.F16.E4M3.UNPACK_B R94, R95 ;  /* 0x0000005fff5e723e */ /* 0x000fe200020006ff */
[C---:B------:R-:W-:Y:S01]  /*6350*/  FMUL R7, R78.reuse, R7 ;  /* 0x000000074e077220 */ /* 0x040fe20000400000 */
[--C-:B------:R-:W-:Y:S02]  /*6360*/  HADD2.F32 R87, -RZ, R105.reuse.H0_H0 ;  /* 0x20000069ff577230 */ /* 0x100fe40000004100 */
[C---:B------:R-:W-:Y:S01]  /*6370*/  FFMA R6, R81.reuse, R83, R6 ;  /* 0x0000005351067223 */ /* 0x040fe20000000006 */
[----:B------:R-:W-:Y:S01]  /*6380*/  F2FP.F16.E4M3.UNPACK_B R122, R90 ;  /* 0x0000005aff7a723e */ /* 0x000fe200020006ff */
[C---:B------:R-:W-:Y:S01]  /*6390*/  FFMA R7, R81.reuse, R84, R7 ;  /* 0x0000005451077223 */ /* 0x040fe20000000007 */
[C---:B------:R-:W-:Y:S01]  /*63a0*/  FFMA R8, R81.reuse, R85, R8 ;  /* 0x0000005551087223 */ /* 0x040fe20000000008 */
[----:B------:R-:W-:Y:S01]  /*63b0*/  F2FP.F16.E4M3.UNPACK_B R124, R90.H1 ;  /* 0x0000005aff7c723e */ /* 0x000fe200030006ff */
[----:B------:R-:W-:Y:S02]  /*63c0*/  HADD2.F32 R88, -RZ, R105.H1_H1 ;  /* 0x30000069ff587230 */ /* 0x000fe40000004100 */
[----:B------:R-:W-:Y:S01]  /*63d0*/  FFMA R9, R81, R86, R9 ;  /* 0x0000005651097223 */ /* 0x000fe20000000009 */
[----:B------:R-:W-:Y:S01]  /*63e0*/  F2FP.SATFINITE.E4M3.F32.PACK_AB_MERGE_C R156, R7, R6, RZ ;  /* 0x00000006079c723e */ /* 0x000fe200048070ff */
[----:B------:R-:W-:Y:S02]  /*63f0*/  HADD2.F32 R90, -RZ, R93.H1_H1 ;  /* 0x3000005dff5a7230 */ /* 0x000fe40000004100 */
[C---:B------:R-:W-:Y:S01]  /*6400*/  FMUL R10, R78.reuse, R10 ;  /* 0x0000000a4e0a7220 */ /* 0x040fe20000400000 */
[--C-:B------:R-:W-:Y:S01]  /*6410*/  HADD2.F32 R93, -RZ, R94.reuse.H0_H0 ;  /* 0x2000005eff5d7230 */ /* 0x100fe20000004100 */
[----:B------:R-:W-:Y:S01]  /*6420*/  F2FP.SATFINITE.E4M3.F32.PACK_AB_MERGE_C R156, R5, R4, R156 ;  /* 0x00000004059c723e */ /* 0x000fe2000480709c */
[----:B------:R-:W-:Y:S02]  /*6430*/  HADD2.F32 R94, -RZ, R94.H1_H1 ;  /* 0x3000005eff5e7230 */ /* 0x000fe40000004100 */
[C---:B------:R-:W-:Y:S01]  /*6440*/  FFMA R10, R81.reuse, R87, R10 ;  /* 0x00000057510a7223 */ /* 0x040fe2000000000a */
[--C-:B------:R-:W-:Y:S02]  /*6450*/  HADD2.F32 R121, -RZ, R122.reuse.H0_H0 ;  /* 0x2000007aff797230 */ /* 0x100fe40000004100 */
[C---:B------:R-:W-:Y:S01]  /*6460*/  FMUL R11, R78.reuse, R11 ;  /* 0x0000000b4e0b7220 */ /* 0x040fe20000400000 */
[----:B------:R-:W-:Y:S01]  /*6470*/  F2FP.F16.E4M3.UNPACK_B R126, R91 ;  /* 0x0000005bff7e723e */ /* 0x000fe200020006ff */
[----:B------:R-:W-:Y:S01]  /*6480*/  HADD2.F32 R122, -RZ, R122.H1_H1 ;  /* 0x3000007aff7a7230 */ /* 0x000fe20000004100 */
[----:B------:R-:W-:Y:S01]  /*6490*/  F2FP.F16.E4M3.UNPACK_B R103, R95.H1 ;  /* 0x0000005fff67723e */ /* 0x000fe200030006ff */
[C---:B------:R-:W-:Y:S01]  /*64a0*/  FFMA R11, R81.reuse, R88, R11 ;  /* 0x00000058510b7223 */ /* 0x040fe2000000000b */
[----:B------:R-:W-:Y:S01]  /*64b0*/  F2FP.F16.E4M3.UNPACK_B R128, R91.H1 ;  /* 0x0000005bff80723e */ /* 0x000fe200030006ff */
[----:B------:R-:W-:Y:S02]  /*64c0*/  HADD2.F32 R91, -RZ, R92.H0_H0 ;  /* 0x2000005cff5b7230 */ /* 0x000fe40000004100 */
[C---:B------:R-:W-:Y:S01]  /*64d0*/  FFMA R12, R81.reuse, R89, R12 ;  /* 0x00000059510c7223 */ /* 0x040fe2000000000c */
[----:B------:R-:W-:Y:S01]  /*64e0*/  FFMA R13, R81, R90, R13 ;  /* 0x0000005a510d7223 */ /* 0x000fe2000000000d */
[----:B------:R-:W-:Y:S01]  /*64f0*/  F2FP.SATFINITE.E4M3.F32.PACK_AB_MERGE_C R157, R11, R10, RZ ;  /* 0x0000000a0b9d723e */ /* 0x000fe200048070ff */
[--C-:B------:R-:W-:Y:S01]  /*6500*/  HADD2.F32 R125, -RZ, R126.reuse.H0_H0 ;  /* 0x2000007eff7d7230 */ /* 0x100fe20000004100 */
[----:B------:R-:W-:Y:S01]  /*6510*/  F2FP.F16.E4M3.UNPACK_B R101, R96 ;  /* 0x00000060ff65723e */ /* 0x000fe200020006ff */
[----:B------:R-:W-:Y:S01]  /*6520*/  HADD2.F32 R126, -RZ, R126.H1_H1 ;  /* 0x3000007eff7e7230 */ /* 0x000fe20000004100 */
[----:B------:R-:W-:Y:S01]  /*6530*/  F2FP.SATFINITE.E4M3.F32.PACK_AB_MERGE_C R157, R9, R8, R157 ;  /* 0x00000008099d723e */ /* 0x000fe2000480709d */
[----:B------:R-:W-:Y:S02]  /*6540*/  HADD2.F32 R83, -RZ, R142.H0_H0 ;  /* 0x2000008eff537230 */ /* 0x000fe40000004100 */
[C---:B------:R-:W-:Y:S01]  /*6550*/  FMUL R14, R78.reuse, R14 ;  /* 0x0000000e4e0e7220 */ /* 0x040fe20000400000 */
[----:B------:R-:W-:Y:S02]  /*6560*/  HADD2.F32 R92, -RZ, R92.H1_H1 ;  /* 0x3000005cff5c7230 */ /* 0x000fe40000004100 */
[C---:B------:R-:W-:Y:S01]  /*6570*/  FMUL R15, R78.reuse, R15 ;  /* 0x0000000f4e0f7220 */ /* 0x040fe20000400000 */
[----:B------:R-:W-:Y:S01]  /*6580*/  F2FP.F16.E4M3.UNPACK_B R100, R96.H1 ;  /* 0x00000060ff64723e */ /* 0x000fe200030006ff */
[--C-:B------:R-:W-:Y:S02]  /*6590*/  HADD2.F32 R95, -RZ, R103.reuse.H0_H0 ;  /* 0x20000067ff5f7230 */ /* 0x100fe40000004100 */
[C---:B------:R-:W-:Y:S01]  /*65a0*/  FFMA R14, R81.reuse, R91, R14 ;  /* 0x0000005b510e7223 */ /* 0x040fe2000000000e */
[C---:B------:R-:W-:Y:S01]  /*65b0*/  FFMA R15, R81.reuse, R92, R15 ;  /* 0x0000005c510f7223 */ /* 0x040fe2000000000f */
[C---:B------:R-:W-:Y:S01]  /*65c0*/  FFMA R16, R81.reuse, R93, R16 ;  /* 0x0000005d51107223 */ /* 0x040fe20000000010 */
[----:B------:R-:W-:Y:S01]  /*65d0*/  FFMA R17, R81, R94, R17 ;  /* 0x0000005e51117223 */ /* 0x000fe20000000011 */
[-C--:B------:R-:W-:Y:S01]  /*65e0*/  F2FP.F16.E4M3.UNPACK_B R102, R97.reuse ;  /* 0x00000061ff66723e */ /* 0x080fe200020006ff */
[----:B------:R-:W-:Y:S01]  /*65f0*/  HADD2.F32 R96, -RZ, R103.H1_H1 ;  /* 0x30000067ff607230 */ /* 0x000fe20000004100 */
[----:B------:R-:W-:Y:S01]  /*6600*/  F2FP.SATFINITE.E4M3.F32.PACK_AB_MERGE_C R158, R15, R14, RZ ;  /* 0x0000000e0f9e723e */ /* 0x000fe200048070ff */
[C---:B------:R-:W-:Y:S01]  /*6610*/  FMUL R18, R78.reuse, R18 ;  /* 0x000000124e127220 */ /* 0x040fe20000400000 */
[----:B------:R-:W-:Y:S01]  /*6620*/  F2FP.F16.E4M3.UNPACK_B R104, R97.H1 ;  /* 0x00000061ff68723e */ /* 0x000fe200030006ff */
[--C-:B------:R-:W-:Y:S01]  /*6630*/  HADD2.F32 R97, -RZ, R101.reuse.H0_H0 ;  /* 0x20000065ff617230 */ /* 0x100fe20000004100 */
[----:B------:R-:W-:Y:S01]  /*6640*/  F2FP.SATFINITE.E4M3.F32.PACK_AB_MERGE_C R158, R13, R12, R158 ;  /* 0x0000000c0d9e723e */ /* 0x000fe2000480709e */
[C---:B------:R-:W-:Y:S01]  /*6650*/  FFMA R18, R81.reuse, R95, R18 ;  /* 0x0000005f51127223 */ /* 0x040fe20000000012 */
[----:B------:R-:W-:Y:S01]  /*6660*/  F2FP.F16.E4M3.UNPACK_B R110, R99 ;  /* 0x00000063ff6e723e */ /* 0x000fe200020006ff */
[C---:B------:R-:W-:Y:S01]  /*6670*/  FMUL R19, R78.reuse, R19 ;  /* 0x000000134e137220 */ /* 0x040fe20000400000 */
[----:B------:R-:W-:Y:S01]  /*6680*/  F2FP.F16.E4M3.UNPACK_B R112, R99.H1 ;  /* 0x00000063ff70723e */ /* 0x000fe200030006ff */
[----:B------:R-:W-:Y:S01]  /*6690*/  HADD2.F32 R99, -RZ, R101.H1_H1 ;  /* 0x30000065ff637230 */ /* 0x000fe20000004100 */
[-C--:B------:R-:W-:Y:S01]  /*66a0*/  F2FP.F16.E4M3.UNPACK_B R106, R98.reuse ;  /* 0x00000062ff6a723e */ /* 0x080fe200020006ff */
[----:B------:R-:W-:Y:S01]  /*66b0*/  HADD2.F32 R101, -RZ, R102.H0_H0 ;  /* 0x20000066ff657230 */ /* 0x000fe20000004100 */
[----:B------:R-:W-:Y:S01]  /*66c0*/  F2FP.F16.E4M3.UNPACK_B R108, R98.H1 ;  /* 0x00000062ff6c723e */ /* 0x000fe200030006ff */
[----:B------:R-:W-:Y:S02]  /*66d0*/  HADD2.F32 R98, -RZ, R100.H0_H0 ;  /* 0x20000064ff627230 */ /* 0x000fe40000004100 */
[C---:B------:R-:W-:Y:S01]  /*66e0*/  FFMA R19, R81.reuse, R96, R19 ;  /* 0x0000006051137223 */ /* 0x040fe20000000013 */
[C---:B------:R-:W-:Y:S01]  /*66f0*/  FFMA R0, R81.reuse, R97, R0 ;  /* 0x0000006151007223 */ /* 0x040fe20000000000 */
[----:B------:R-:W-:Y:S01]  /*6700*/  FFMA R2, R81, R99, R2 ;  /* 0x0000006351027223 */ /* 0x000fe20000000002 */
[----:B------:R-:W-:Y:S02]  /*6710*/  HADD2.F32 R102, -RZ, R102.H1_H1 ;  /* 0x30000066ff667230 */ /* 0x000fe40000004100 */
[C---:B------:R-:W-:Y:S01]  /*6720*/  FMUL R3, R78.reuse, R22 ;  /* 0x000000164e037220 */ /* 0x040fe20000400000 */
[----:B------:R-:W-:Y:S01]  /*6730*/  HADD2.F32 R100, -RZ, R100.H1_H1 ;  /* 0x30000064ff647230 */ /* 0x000fe20000004100 */
[----:B------:R-:W-:Y:S01]  /*6740*/  F2FP.SATFINITE.E4M3.F32.PACK_AB_MERGE_C R159, R19, R18, RZ ;  /* 0x00000012139f723e */ /* 0x000fe200048070ff */
[--C-:B------:R-:W-:Y:S02]  /*6750*/  HADD2.F32 R105, -RZ, R106.reuse.H0_H0 ;  /* 0x2000006aff697230 */ /* 0x100fe40000004100 */
[----:B------:R-:W-:Y:S01]  /*6760*/  FFMA R3, R81, R98, R3 ;  /* 0x0000006251037223 */ /* 0x000fe20000000003 */
[----:B------:R-:W-:Y:S01]  /*6770*/  HADD2.F32 R106, -RZ, R106.H1_H1 ;  /* 0x3000006aff6a7230 */ /* 0x000fe20000004100 */
[----:B------:R-:W-:Y:S01]  /*6780*/  F2FP.SATFINITE.E4M3.F32.PACK_AB_MERGE_C R159, R17, R16, R159 ;  /* 0x00000010119f723e */ /* 0x000fe2000480709f */
[----:B------:R-:W-:Y:S02]  /*6790*/  HADD2.F32 R109, -RZ, R110.H0_H0 ;  /* 0x2000006eff6d7230 */ /* 0x000fe40000004100 */
[C---:B------:R-:W-:Y:S01]  /*67a0*/  FMUL R23, R78.reuse, R23 ;  /* 0x000000174e177220 */ /* 0x040fe20000400000 */
[--C-:B------:R-:W-:Y:S02]  /*67b0*/  HADD2.F32 R103, -RZ, R104.reuse.H0_H0 ;  /* 0x20000068ff677230 */ /* 0x100fe40000004100 */
[C---:B------:R-:W-:Y:S01]  /*67c0*/  FMUL R22, R78.reuse, R26 ;  /* 0x0000001a4e167220 */ /* 0x040fe20000400000 */
[----:B------:R-:W-:Y:S01]  /*67d0*/  HADD2.F32 R104, -RZ, R104.H1_H1 ;  /* 0x30000068ff687230 */ /* 0x000fe20000004100 */
[----:B------:R1:W-:Y:S01]  /*67e0*/  STS.128 [R168+UR43+0x2200], R156 ;  /* 0x0022009ca8007988 */ /* 0x0003e20008000c2b */
[C---:B------:R-:W-:Y:S01]  /*67f0*/  FFMA R23, R81.reuse, R100, R23 ;  /* 0x0000006451177223 */ /* 0x040fe20000000017 */
[C---:B------:R-:W-:Y:S01]  /*6800*/  FFMA R20, R81.reuse, R101, R20 ;  /* 0x0000006551147223 */ /* 0x040fe20000000014 */
[C---:B------:R-:W-:Y:S01]  /*6810*/  FFMA R21, R81.reuse, R102, R21 ;  /* 0x0000006651157223 */ /* 0x040fe20000000015 */
[----:B------:R-:W-:Y:S01]  /*6820*/  FFMA R22, R81, R103, R22 ;  /* 0x0000006751167223 */ /* 0x000fe20000000016 */
[----:B------:R-:W-:Y:S01]  /*6830*/  HADD2.F32 R110, -RZ, R110.H1_H1 ;  /* 0x3000006eff6e7230 */ /* 0x000fe20000004100 */
[----:B------:R-:W-:Y:S01]  /*6840*/  F2FP.SATFINITE.E4M3.F32.PACK_AB_MERGE_C R161, R23, R3, RZ ;  /* 0x0000000317a1723e */ /* 0x000fe200048070ff */
[C---:B------:R-:W-:Y:S01]  /*6850*/  FMUL R27, R78.reuse, R27 ;  /* 0x0000001b4e1b7220 */ /* 0x040fe20000400000 */
[--C-:B------:R-:W-:Y:S02]  /*6860*/  HADD2.F32 R107, -RZ, R108.reuse.H0_H0 ;  /* 0x2000006cff6b7230 */ /* 0x100fe40000004100 */
[----:B------:R-:W-:Y:S01]  /*6870*/  FMUL R26, R78, R30 ;  /* 0x0000001e4e1a7220 */ /* 0x000fe20000400000 */
[----:B------:R-:W-:Y:S01]  /*6880*/  HADD2.F32 R108, -RZ, R108.H1_H1 ;  /* 0x3000006cff6c7230 */ /* 0x000fe20000004100 */
[----:B------:R-:W-:Y:S01]  /*6890*/  F2FP.SATFINITE.E4M3.F32.PACK_AB_MERGE_C R160, R2, R0, R161 ;  /* 0x0000000002a0723e */ /* 0x000fe200048070a1 */
[C---:B------:R-:W-:Y:S01]  /*68a0*/  FFMA R27, R81.reuse, R104, R27 ;  /* 0x00000068511b7223 */ /* 0x040fe2000000001b */
[C---:B------:R-:W-:Y:S01]  /*68b0*/  FFMA R24, R81.reuse, R105, R24 ;  /* 0x0000006951187223 */ /* 0x040fe20000000018 */
[C---:B------:R-:W-:Y:S01]  /*68c0*/  FFMA R25, R81.reuse, R106, R25 ;  /* 0x0000006a51197223 */ /* 0x040fe20000000019 */
[----:B------:R-:W-:Y:S01]  /*68d0*/  FFMA R26, R81, R107, R26 ;  /* 0x0000006b511a7223 */ /* 0x000fe2000000001a */
[C---:B------:R-:W-:Y:S01]  /*68e0*/  FMUL R31, R78.reuse, R31 ;  /* 0x0000001f4e1f7220 */ /* 0x040fe20000400000 */
[--C-:B------:R-:W-:Y:S01]  /*68f0*/  HADD2.F32 R111, -RZ, R112.reuse.H0_H0 ;  /* 0x20000070ff6f7230 */ /* 0x100fe20000004100 */
[----:B------:R-:W-:Y:S01]  /*6900*/  F2FP.SATFINITE.E4M3.F32.PACK_AB_MERGE_C R162, R27, R22, RZ ;  /* 0x000000161ba2723e */ /* 0x000fe200048070ff */
[----:B------:R-:W-:Y:S02]  /*6910*/  HADD2.F32 R112, -RZ, R112.H1_H1 ;  /* 0x30000070ff707230 */ /* 0x000fe40000004100 */
[C---:B------:R-:W-:Y:S01]  /*6920*/  FFMA R31, R81.reuse, R108, R31 ;  /* 0x0000006c511f7223 */ /* 0x040fe2000000001f */
[----:B------:R-:W-:Y:S01]  /*6930*/  FFMA R28, R81, R109, R28 ;  /* 0x0000006d511c7223 */ /* 0x000fe2000000001c */
[----:B------:R-:W-:Y:S01]  /*6940*/  F2FP.SATFINITE.E4M3.F32.PACK_AB_MERGE_C R161, R21, R20, R162 ;  /* 0x0000001415a1723e */ /* 0x000fe200048070a2 */
[----:B------:R-:W-:Y:S01]  /*6950*/  FFMA R29, R81, R110, R29 ;  /* 0x0000006e511d7223 */ /* 0x000fe2000000001d */
[C---:B------:R-:W-:Y:S01]  /*6960*/  FMUL R30, R78.reuse, R34 ;  /* 0x000000224e1e7220 */ /* 0x040fe20000400000 */
[----:B------:R-:W-:Y:S01]  /*6970*/  F2FP.SATFINITE.E4M3.F32.PACK_AB_MERGE_C R163, R31, R26, RZ ;  /* 0x0000001a1fa3723e */ /* 0x000fe200048070ff */
[C---:B------:R-:W-:Y:S01]  /*6980*/  FMUL R35, R78.reuse, R35 ;  /* 0x000000234e237220 */ /* 0x040fe20000400000 */
[--C-:B------:R-:W-:Y:S02]  /*6990*/  HADD2.F32 R115, -RZ, R116.reuse.H0_H0 ;  /* 0x20000074ff737230 */ /* 0x100fe40000004100 */
[----:B------:R-:W-:Y:S01]  /*69a0*/  FFMA R30, R81, R111, R30 ;  /* 0x0000006f511e7223 */ /* 0x000fe2000000001e */
[----:B------:R-:W-:Y:S01]  /*69b0*/  F2FP.SATFINITE.E4M3.F32.PACK_AB_MERGE_C R162, R25, R24, R163 ;  /* 0x0000001819a2723e */ /* 0x000fe200048070a3 */
[C---:B------:R-:W-:Y:S01]  /*69c0*/  FFMA R35, R81.reuse, R112, R35 ;  /* 0x0000007051237223 */ /* 0x040fe20000000023 */
[C---:B------:R-:W-:Y:S01]  /*69d0*/  FFMA R32, R81.reuse, R113, R32 ;  /* 0x0000007151207223 */ /* 0x040fe20000000020 */
[----:B------:R-:W-:Y:S01]  /*69e0*/  FFMA R33, R81, R114, R33 ;  /* 0x0000007251217223 */ /* 0x000fe20000000021 */
[----:B------:R-:W-:Y:S02]  /*69f0*/  HADD2.F32 R116, -RZ, R116.H1_H1 ;  /* 0x30000074ff747230 */ /* 0x000fe40000004100 */
        /* <DEDUP_REMOVED lines=9> */
[----:B------:R-:W-:Y:S01]  /*6a90*/  HADD2.F32 R120, -RZ, R120.H1_H1 ;  /* 0x30000078ff787230 */ /* 0x000fe20000004100 */
[----:B------:R1:W-:Y:S01]  /*6aa0*/  STS.128 [R178+0x2010], R160 ;  /* 0x002010a0b2007388 */ /* 0x0003e20000000c00 */
[----:B------:R-:W-:Y:S01]  /*6ab0*/  F2FP.SATFINITE.E4M3.F32.PACK_AB_MERGE_C R184, R39, R34, RZ ;  /* 0x0000002227b8723e */ /* 0x000fe200048070ff */
[C---:B------:R-:W-:Y:S01]  /*6ac0*/  FMUL R38, R78.reuse, R42 ;  /* 0x0000002a4e267220 */ /* 0x040fe20000400000 */
[C---:B------:R-:W-:Y:S01]  /*6ad0*/  FMUL R43, R78.reuse, R43 ;  /* 0x0000002b4e2b7220 */ /* 0x040fe20000400000 */
[--C-:B------:R-:W-:Y:S01]  /*6ae0*/  HADD2.F32 R123, -RZ, R124.reuse.H0_H0 ;  /* 0x2000007cff7b7230 */ /* 0x100fe20000004100 */
[----:B------:R-:W-:Y:S01]  /*6af0*/  F2FP.SATFINITE.E4M3.F32.PACK_AB_MERGE_C R184, R33, R32, R184 ;  /* 0x0000002021b8723e */ /* 0x000fe200048070b8 */
[C---:B------:R-:W-:Y:S01]  /*6b00*/  FFMA R38, R81.reuse, R119, R38 ;  /* 0x0000007751267223 */ /* 0x040fe20000000026 */
        /* <DEDUP_REMOVED lines=12> */
[C---:B------:R-:W-:Y:S01]  /*6bd0*/  FFMA R45, R81.reuse, R126, R45 ;  /* 0x0000007e512d7223 */ /* 0x040fe2000000002d */
[----:B------:R-:W-:Y:S02]  /*6be0*/  HADD2.F32 R128, -RZ, R128.H1_H1 ;  /* 0x30000080ff807230 */ /* 0x000fe40000004100 */
[C---:B------:R-:W-:Y:S01]  /*6bf0*/  FMUL R46, R78.reuse, R50 ;  /* 0x000000324e2e7220 */ /* 0x040fe20000400000 */
[C---:B------:R-:W-:Y:S01]  /*6c00*/  FMUL R51, R78.reuse, R51 ;  /* 0x000000334e337220 */ /* 0x040fe20000400000 */
[--C-:B------:R-:W-:Y:S02]  /*6c10*/  HADD2.F32 R131, -RZ, R132.reuse.H0_H0 ;  /* 0x20000084ff837230 */ /* 0x100fe40000004100 */
[C---:B------:R-:W-:Y:S01]  /*6c20*/  FMUL R50, R78.reuse, R54 ;  /* 0x000000364e327220 */ /* 0x040fe20000400000 */
[C---:B------:R-:W-:Y:S01]  /*6c30*/  FFMA R46, R81.reuse, R127, R46 ;  /* 0x0000007f512e7223 */ /* 0x040fe2000000002e */
[----:B------:R-:W-:Y:S02]  /*6c40*/  HADD2.F32 R132, -RZ, R132.H1_H1 ;  /* 0x30000084ff847230 */ /* 0x000fe40000004100 */
[C---:B------:R-:W-:Y:S01]  /*6c50*/  FFMA R51, R81.reuse, R128, R51 ;  /* 0x0000008051337223 */ /* 0x040fe20000000033 */
[C---:B------:R-:W-:Y:S01]  /*6c60*/  FMUL R55, R78.reuse, R55 ;  /* 0x000000374e377220 */ /* 0x040fe20000400000 */
[C---:B------:R-:W-:Y:S01]  /*6c70*/  FFMA R48, R81.reuse, R129, R48 ;  /* 0x0000008151307223 */ /* 0x040fe20000000030 */
[C---:B------:R-:W-:Y:S01]  /*6c80*/  FFMA R49, R81.reuse, R130, R49 ;  /* 0x0000008251317223 */ /* 0x040fe20000000031 */
[--C-:B------:R-:W-:Y:S02]  /*6c90*/  HADD2.F32 R135, -RZ, R136.reuse.H0_H0 ;  /* 0x20000088ff877230 */ /* 0x100fe40000004100 */
[C---:B------:R-:W-:Y:S01]  /*6ca0*/  FFMA R50, R81.reuse, R131, R50 ;  /* 0x0000008351327223 */ /* 0x040fe20000000032 */
[----:B------:R-:W-:Y:S02]  /*6cb0*/  HADD2.F32 R136, -RZ, R136.H1_H1 ;  /* 0x30000088ff887230 */ /* 0x000fe40000004100 */
[C---:B------:R-:W-:Y:S01]  /*6cc0*/  FMUL R54, R78.reuse, R58 ;  /* 0x0000003a4e367220 */ /* 0x040fe20000400000 */
        /* <DEDUP_REMOVED lines=16> */
[----:B------:R-:W-:Y:S01]  /*6dd0*/  FFMA R63, R81, R140, R63 ;  /* 0x0000008c513f7223 */ /* 0x000fe2000000003f */
[----:B------:R-:W-:Y:S01]  /*6de0*/  FMUL R67, R78, R67 ;  /* 0x000000434e437220 */ /* 0x000fe20000400000 */
[----:B------:R-:W-:Y:S01]  /*6df0*/  F2FP.SATFINITE.E4M3.F32.PACK_AB_MERGE_C R186, R47, R42, RZ ;  /* 0x0000002a2fba723e */ /* 0x000fe200048070ff */
[----:B------:R-:W-:Y:S01]  /*6e00*/  FFMA R60, R81, R83, R60 ;  /* 0x00000053513c7223 */ /* 0x000fe2000000003c */
[----:B------:R-:W-:Y:S01]  /*6e10*/  F2FP.SATFINITE.E4M3.F32.PACK_AB_MERGE_C R187, R51, R46, RZ ;  /* 0x0000002e33bb723e */ /* 0x000fe200048070ff */
[C---:B------:R-:W-:Y:S01]  /*6e20*/  FFMA R61, R81.reuse, R80, R61 ;  /* 0x00000050513d7223 */ /* 0x040fe2000000003d */
[C---:B------:R-:W-:Y:S01]  /*6e30*/  FFMA R62, R81.reuse, R85, R62 ;  /* 0x00000055513e7223 */ /* 0x040fe2000000003e */
[----:B------:R-:W-:Y:S01]  /*6e40*/  FFMA R67, R81, R82, R67 ;  /* 0x0000005251437223 */ /* 0x000fe20000000043 */
[----:B------:R-:W-:Y:S02]  /*6e50*/  F2FP.SATFINITE.E4M3.F32.PACK_AB_MERGE_C R186, R41, R40, R186 ;  /* 0x0000002829ba723e */ /* 0x000fe400048070ba */
[----:B------:R-:W-:Y:S02]  /*6e60*/  F2FP.SATFINITE.E4M3.F32.PACK_AB_MERGE_C R187, R45, R44, R187 ;  /* 0x0000002c2dbb723e */ /* 0x000fe400048070bb */
[----:B------:R-:W-:Y:S02]  /*6e70*/  F2FP.SATFINITE.E4M3.F32.PACK_AB_MERGE_C R188, R55, R50, RZ ;  /* 0x0000003237bc723e */ /* 0x000fe400048070ff */
[----:B------:R-:W-:Y:S01]  /*6e80*/  F2FP.SATFINITE.E4M3.F32.PACK_AB_MERGE_C R189, R59, R54, RZ ;  /* 0x000000363bbd723e */ /* 0x000fe200048070ff */
[----:B------:R1:W-:Y:S01]  /*6e90*/  STS.128 [R177+0x2020], R184 ;  /* 0x002020b8b1007388 */ /* 0x0003e20000000c00 */
[----:B------:R-:W-:Y:S02]  /*6ea0*/  F2FP.SATFINITE.E4M3.F32.PACK_AB_MERGE_C R190, R63, R58, RZ ;  /* 0x0000003a3fbe723e */ /* 0x000fe400048070ff */
[----:B------:R-:W-:Y:S02]  /*6eb0*/  F2FP.SATFINITE.E4M3.F32.PACK_AB_MERGE_C R182, R67, R62, RZ ;  /* 0x0000003e43b6723e */ /* 0x000fe400048070ff */
[----:B------:R-:W-:Y:S02]  /*6ec0*/  F2FP.SATFINITE.E4M3.F32.PACK_AB_MERGE_C R188, R49, R48, R188 ;  /* 0x0000003031bc723e */ /* 0x000fe400048070bc */
[----:B------:R-:W-:Y:S02]  /*6ed0*/  F2FP.SATFINITE.E4M3.F32.PACK_AB_MERGE_C R189, R53, R52, R189 ;  /* 0x0000003435bd723e */ /* 0x000fe400048070bd */
[----:B------:R-:W-:Y:S02]  /*6ee0*/  F2FP.SATFINITE.E4M3.F32.PACK_AB_MERGE_C R190, R57, R56, R190 ;  /* 0x0000003839be723e */ /* 0x000fe400048070be */
[----:B------:R-:W-:Y:S02]  /*6ef0*/  F2FP.SATFINITE.E4M3.F32.PACK_AB_MERGE_C R191, R61, R60, R182 ;  /* 0x0000003c3dbf723e */ /* 0x000fe400048070b6 */
[----:B------:R-:W-:Y:S03]  /*6f00*/  IADD3 R76, PT, PT, R76, 0x1, RZ ;  /* 0x000000014c4c7810 */ /* 0x000fe60007ffe0ff */
[----:B------:R1:W-:Y:S01]  /*6f10*/  STS.128 [R176+0x2030], R188 ;  /* 0x002030bcb0007388 */ /* 0x0003e20000000c00 */
[----:B------:R-:W-:Y:S01]  /*6f20*/  @!PT LDS RZ, [RZ] ;  /* 0x00000000fffff984 */ /* 0x000fe20000000800 */
[----:B------:R-:W-:Y:S01]  /*6f30*/  @!PT LDS RZ, [RZ] ;  /* 0x00000000fffff984 */ /* 0x000fe20000000800 */
[----:B------:R-:W-:Y:S01]  /*6f40*/  @!PT LDS RZ, [RZ] ;  /* 0x00000000fffff984 */ /* 0x000fe20000000800 */
[----:B------:R-:W-:Y:S01]  /*6f50*/  @!PT LDS RZ, [RZ] ;  /* 0x00000000fffff984 */ /* 0x000fe20000000800 */
[----:B------:R3:W-:Y:S07]  /*6f60*/  MEMBAR.ALL.CTA ;  /* 0x0000000000007992 */ /* 0x0007ee0000008000 */
[----:B---3--:R-:W3:Y:S02]  /*6f70*/  FENCE.VIEW.ASYNC.S ;  /* 0x00000000000073c6 */ /* 0x008ee40000000000 */
[----:B---3--:R-:W-:Y:S06]  /*6f80*/  BAR.SYNC.DEFER_BLOCKING 0x1, 0x80 ;  /* 0x0042000000007b1d */ /* 0x008fec0000010000 */
[----:B------:R-:W-:Y:S05]  /*6f90*/  @P0 BRA `(.L_x_107) ;  /* 0x0000000000340947 */ /* 0x000fea0003800000 */
[----:B------:R-:W-:Y:S01]  /*6fa0*/  UIADD3 UR12, UPT, UPT, UR43, 0x2200, URZ ;  /* 0x000022002b0c7890 */ /* 0x000fe2000fffe0ff */
[----:B------:R-:W-:Y:S01]  /*6fb0*/  R2UR UR9, R155 ;  /* 0x000000009b0972ca */ /* 0x000fe200000e0000 */
[----:B------:R-:W-:Y:S01]  /*6fc0*/  UIADD3 UR10, UP0, UPT, UR46, 0x680, URZ ;  /* 0x000006802e0a7890 */ /* 0x000fe2000ff1e0ff */
[----:B------:R-:W-:Y:S01]  /*6fd0*/  R2UR UR8, R165 ;  /* 0x00000000a50872ca */ /* 0x000fe200000e0000 */
[----:B------:R-:W-:Y:S02]  /*6fe0*/  UMOV UR7, UR36 ;  /* 0x0000002400077c82 */ /* 0x000fe40008000000 */
[----:B------:R-:W-:Y:S01]  /*6ff0*/  IMAD.U32 R179, RZ, RZ, UR12 ;  /* 0x0000000cffb37e24 */ /* 0x000fe2000f8e00ff */
[----:B------:R-:W-:Y:S04]  /*7000*/  UIADD3.X UR11, UPT, UPT, URZ, UR47, URZ, UP0, !UPT ;  /* 0x0000002fff0b7290 */ /* 0x000fe800087fe4ff */
[----:B------:R-:W-:Y:S03]  /*7010*/  R2UR UR4, R179 ;  /* 0x00000000b30472ca */ /* 0x000fe600000e0000 */
[----:B------:R-:W-:Y:S02]  /*7020*/  USHF.L.U32 UR5, UR9, 0x6, URZ ;  /* 0x0000000609057899 */ /* 0x000fe400080006ff */
[----:B------:R-:W-:Y:S09]  /*7030*/  USHF.L.U32 UR6, UR8, 0x7, URZ ;  /* 0x0000000708067899 */ /* 0x000ff200080006ff */
[----:B------:R3:W-:Y:S01]  /*7040*/  UTMASTG.3D [UR4], [UR10] ;  /* 0x000000040a0073b5 */ /* 0x0007e20008010000 */
[----:B------:R0:W-:Y:S01]  /*7050*/  UTMACMDFLUSH ;  /* 0x00000000000079b7 */ /* 0x0001e20000000000 */
[----:B---3--:R-:W-:Y:S04]  /*7060*/  DEPBAR.LE SB0, 0x0 ;  /* 0x000080000000791a */ /* 0x008fe80000000000 */
.L_x_107:
[----:B------:R-:W-:Y:S05]  /*7070*/  BSYNC.RECONVERGENT B0 ;  /* 0x0000000000007941 */ /* 0x000fea0003800200 */
.L_x_106:
[----:B------:R-:W-:Y:S01]  /*7080*/  BAR.SYNC.DEFER_BLOCKING 0x1, 0x80 ;  /* 0x0042000000007b1d */ /* 0x000fe20000010000 */
[----:B------:R-:W-:Y:S01]  /*7090*/  ISETP.NE.AND P2, PT, R180, RZ, PT ;  /* 0x000000ffb400720c */ /* 0x000fe20003f45270 */
[----:B------:R-:W-:Y:S01]  /*70a0*/  IMAD.IADD R155, R75, 0x1, R143 ;  /* 0x000000014b9b7824 */ /* 0x000fe200078e028f */
[----:B------:R-:W-:Y:S01]  /*70b0*/  ISETP.NE.AND P0, PT, R181, 0x2, PT ;  /* 0x00000002b500780c */ /* 0x000fe20003f05270 */
[----:B------:R-:W-:Y:S01]  /*70c0*/  IMAD.IADD R165, R77, 0x1, R154 ;  /* 0x000000014da57824 */ /* 0x000fe200078e029a */
[----:B------:R-:W-:Y:S02]  /*70d0*/  ISETP.NE.AND P1, PT, R76, 0x4, PT ;  /* 0x000000044c00780c */ /* 0x000fe40003f25270 */
[----:B------:R-:W-:Y:S02]  /*70e0*/  SEL R3, RZ, 0x1, P0 ;  /* 0x00000001ff037807 */ /* 0x000fe40000000000 */
[----:B------:R-:W-:Y:S02]  /*70f0*/  SEL R0, RZ, 0x1, P1 ;  /* 0x00000001ff007807 */ /* 0x000fe40000800000 */
[----:B------:R-:W-:Y:S02]  /*7100*/  LOP3.LUT R174, R174, R3, RZ, 0x3c, !PT ;  /* 0x00000003aeae7212 */ /* 0x000fe400078e3cff */
[----:B------:R-:W-:Y:S02]  /*7110*/  LOP3.LUT R175, R175, R0, RZ, 0x3c, !PT ;  /* 0x00000000afaf7212 */ /* 0x000fe400078e3cff */
[----:B------:R-:W-:Y:S02]  /*7120*/  @P2 R2UR UR36, R171 ;  /* 0x00000000ab2422ca */ /* 0x000fe400000e0000 */
[----:B------:R-:W-:Y:S02]  /*7130*/  SEL R181, R181, RZ, P0 ;  /* 0x000000ffb5b57207 */ /* 0x000fe40000000000 */
[----:B------:R-:W-:Y:S01]  /*7140*/  SEL R76, R76, RZ, P1 ;  /* 0x000000ff4c4c7207 */ /* 0x000fe20000800000 */
[----:B------:R-:W-:Y:S10]  /*7150*/  @P2 BRA `(.L_x_108) ;  /* 0xffffffdc00702947 */ /* 0x000ff4000383ffff */
[----:B------:R-:W-:Y:S05]  /*7160*/  EXIT ;  /* 0x000000000000794d */ /* 0x000fea0003800000 */
.L_x_20:
[----:B--2---:R2:W1:Y:S02]  /*7170*/  SYNCS.PHASECHK.TRANS64.TRYWAIT P0, [R3+URZ+0x1a0], R2 ;  /* 0x0001a002030075a7 */ /* 0x00446400080011ff */
[----:B-1----:R-:W-:Y:S05]  /*7180*/  @!P0 NANOSLEEP.SYNCS 0x989680 ;  /* 0x009896800000895d */ /* 0x002fea0003900000 */
[----:B------:R-:W1:Y:S02]  /*7190*/  @!P0 SYNCS.PHASECHK.TRANS64 P0, [R3+URZ+0x1a0], R2 ;  /* 0x0001a002030085a7 */ /* 0x000e6400080010ff */
[----:B-1----:R-:W-:Y:S05]  /*71a0*/  @!P0 BRA `(.L_x_20) ;  /* 0xfffffffc00f08947 */ /* 0x002fea000383ffff */
[----:B------:R-:W-:Y:S05]  /*71b0*/  BRA `(.L_x_109) ;  /* 0xffffffa400647947 */ /* 0x000fea000383ffff */
.L_x_23:
[----:B-1----:R-:W-:-:S07]  /*71c0*/  MOV R2, UR33 ;  /* 0x0000002100027c02 */ /* 0x002fce0008000f00 */
.L_x_110:
[----:B-1----:R1:W2:Y:S02]  /*71d0*/  SYNCS.PHASECHK.TRANS64.TRYWAIT P0, [R2+URZ+0x88], R5 ;  /* 0x00008805020075a7 */ /* 0x0022a400080011ff */
[----:B--2---:R-:W-:Y:S05]  /*71e0*/  @!P0 NANOSLEEP.SYNCS 0x989680 ;  /* 0x009896800000895d */ /* 0x004fea0003900000 */
[----:B------:R-:W2:Y:S02]  /*71f0*/  @!P0 SYNCS.PHASECHK.TRANS64 P0, [R2+URZ+0x88], R5 ;  /* 0x00008805020085a7 */ /* 0x000ea400080010ff */
[----:B--2---:R-:W-:Y:S05]  /*7200*/  @!P0 BRA `(.L_x_110) ;  /* 0xfffffffc00f08947 */ /* 0x004fea000383ffff */
[----:B------:R-:W-:Y:S05]  /*7210*/  BRA `(.L_x_22) ;  /* 0xffffffa400b47947 */ /* 0x000fea000383ffff */
.L_x_29:
[----:B-1----:R-:W-:-:S07]  /*7220*/  MOV R2, UR17 ;  /* 0x0000001100027c02 */ /* 0x002fce0008000f00 */
.L_x_111:
[----:B-1----:R1:W2:Y:S02]  /*7230*/  SYNCS.PHASECHK.TRANS64.TRYWAIT P0, [R2+URZ+0x88], R5 ;  /* 0x00008805020075a7 */ /* 0x0022a400080011ff */
[----:B--2---:R-:W-:Y:S05]  /*7240*/  @!P0 NANOSLEEP.SYNCS 0x989680 ;  /* 0x009896800000895d */ /* 0x004fea0003900000 */
[----:B------:R-:W2:Y:S02]  /*7250*/  @!P0 SYNCS.PHASECHK.TRANS64 P0, [R2+URZ+0x88], R5 ;  /* 0x00008805020085a7 */ /* 0x000ea400080010ff */
[----:B--2---:R-:W-:Y:S05]  /*7260*/  @!P0 BRA `(.L_x_111) ;  /* 0xfffffffc00f08947 */ /* 0x004fea000383ffff */
[----:B------:R-:W-:Y:S05]  /*7270*/  BRA `(.L_x_28) ;  /* 0xffffffa8005c7947 */ /* 0x000fea000383ffff */
.L_x_33:
[----:B-1----:R1:W2:Y:S02]  /*7280*/  SYNCS.PHASECHK.TRANS64.TRYWAIT P0, [R2+URZ+0x130], R3 ;  /* 0x00013003020075a7 */ /* 0x0022a400080011ff */
[----:B--2---:R-:W-:Y:S05]  /*7290*/  @!P0 NANOSLEEP.SYNCS 0x989680 ;  /* 0x009896800000895d */ /* 0x004fea0003900000 */
[----:B------:R-:W2:Y:S02]  /*72a0*/  @!P0 SYNCS.PHASECHK.TRANS64 P0, [R2+URZ+0x130], R3 ;  /* 0x00013003020085a7 */ /* 0x000ea400080010ff */
[----:B--2---:R-:W-:Y:S05]  /*72b0*/  @!P0 BRA `(.L_x_33) ;  /* 0xfffffffc00f08947 */ /* 0x004fea000383ffff */
[----:B------:R-:W-:Y:S05]  /*72c0*/  BRA `(.L_x_112) ;  /* 0xffffffa800ec7947 */ /* 0x000fea000383ffff */
.L_x_37:
[----:B----4-:R-:W-:-:S07]  /*72d0*/  MOV R0, UR5 ;  /* 0x0000000500007c02 */ /* 0x010fce0008000f00 */
.L_x_113:
[----:B-1----:R1:W2:Y:S02]  /*72e0*/  SYNCS.PHASECHK.TRANS64.TRYWAIT P0, [R0+URZ], R3 ;  /* 0x00000003000075a7 */ /* 0x0022a400080011ff */
[----:B--2---:R-:W-:Y:S05]  /*72f0*/  @!P0 NANOSLEEP.SYNCS 0x989680 ;  /* 0x009896800000895d */ /* 0x004fea0003900000 */
[----:B------:R-:W2:Y:S02]  /*7300*/  @!P0 SYNCS.PHASECHK.TRANS64 P0, [R0+URZ], R3 ;  /* 0x00000003000085a7 */ /* 0x000ea400080010ff */
[----:B--2---:R-:W-:Y:S05]  /*7310*/  @!P0 BRA `(.L_x_113) ;  /* 0xfffffffc00f08947 */ /* 0x004fea000383ffff */
[----:B------:R-:W-:Y:S05]  /*7320*/  BRA `(.L_x_114) ;  /* 0xffffffb0005c7947 */ /* 0x000fea000383ffff */
.L_x_38:
[----:B----4-:R-:W-:-:S07]  /*7330*/  MOV R0, UR5 ;  /* 0x0000000500007c02 */ /* 0x010fce0008000f00 */
.L_x_115:
[----:B-1----:R1:W2:Y:S02]  /*7340*/  SYNCS.PHASECHK.TRANS64.TRYWAIT P0, [R0+URZ], R3 ;  /* 0x00000003000075a7 */ /* 0x0022a400080011ff */
[----:B--2---:R-:W-:Y:S05]  /*7350*/  @!P0 NANOSLEEP.SYNCS 0x989680 ;  /* 0x009896800000895d */ /* 0x004fea0003900000 */
[----:B------:R-:W2:Y:S02]  /*7360*/  @!P0 SYNCS.PHASECHK.TRANS64 P0, [R0+URZ], R3 ;  /* 0x00000003000085a7 */ /* 0x000ea400080010ff */
[----:B--2---:R-:W-:Y:S05]  /*7370*/  @!P0 BRA `(.L_x_115) ;  /* 0xfffffffc00f08947 */ /* 0x004fea000383ffff */
[----:B------:R-:W-:Y:S05]  /*7380*/  BRA `(.L_x_116) ;  /* 0xffffffb000687947 */ /* 0x000fea000383ffff */
.L_x_39:
[----:B----4-:R-:W-:-:S07]  /*7390*/  MOV R0, UR5 ;  /* 0x0000000500007c02 */ /* 0x010fce0008000f00 */
.L_x_117:
[----:B-1----:R1:W2:Y:S02]  /*73a0*/  SYNCS.PHASECHK.TRANS64.TRYWAIT P0, [R0+URZ], R3 ;  /* 0x00000003000075a7 */ /* 0x0022a400080011ff */
[----:B--2---:R-:W-:Y:S05]  /*73b0*/  @!P0 NANOSLEEP.SYNCS 0x989680 ;  /* 0x009896800000895d */ /* 0x004fea0003900000 */
[----:B------:R-:W2:Y:S02]  /*73c0*/  @!P0 SYNCS.PHASECHK.TRANS64 P0, [R0+URZ], R3 ;  /* 0x00000003000085a7 */ /* 0x000ea400080010ff */
[----:B--2---:R-:W-:Y:S05]  /*73d0*/  @!P0 BRA `(.L_x_117) ;  /* 0xfffffffc00f08947 */ /* 0x004fea000383ffff */
[----:B------:R-:W-:Y:S05]  /*73e0*/  BRA `(.L_x_118) ;  /* 0xffffffb000747947 */ /* 0x000fea000383ffff */
.L_x_40:
[----:B----4-:R-:W-:-:S07]  /*73f0*/  MOV R0, UR5 ;  /* 0x0000000500007c02 */ /* 0x010fce0008000f00 */
.L_x_119:
[----:B-1----:R1:W2:Y:S02]  /*7400*/  SYNCS.PHASECHK.TRANS64.TRYWAIT P0, [R0+URZ], R3 ;  /* 0x00000003000075a7 */ /* 0x0022a400080011ff */
[----:B--2---:R-:W-:Y:S05]  /*7410*/  @!P0 NANOSLEEP.SYNCS 0x989680 ;  /* 0x009896800000895d */ /* 0x004fea0003900000 */
[----:B------:R-:W2:Y:S02]  /*7420*/  @!P0 SYNCS.PHASECHK.TRANS64 P0, [R0+URZ], R3 ;  /* 0x00000003000085a7 */ /* 0x000ea400080010ff */
[----:B--2---:R-:W-:Y:S05]  /*7430*/  @!P0 BRA `(.L_x_119) ;  /* 0xfffffffc00f08947 */ /* 0x004fea000383ffff */
[----:B------:R-:W-:Y:S05]  /*7440*/  BRA `(.L_x_120) ;  /* 0xffffffb000807947 */ /* 0x000fea000383ffff */
.L_x_41:
[----:B----4-:R-:W-:-:S07]  /*7450*/  MOV R0, UR5 ;  /* 0x0000000500007c02 */ /* 0x010fce0008000f00 */
.L_x_121:
[----:B-1----:R1:W2:Y:S02]  /*7460*/  SYNCS.PHASECHK.TRANS64.TRYWAIT P0, [R0+URZ], R3 ;  /* 0x00000003000075a7 */ /* 0x0022a400080011ff */
[----:B--2---:R-:W-:Y:S05]  /*7470*/  @!P0 NANOSLEEP.SYNCS 0x989680 ;  /* 0x009896800000895d */ /* 0x004fea0003900000 */
[----:B------:R-:W2:Y:S02]  /*7480*/  @!P0 SYNCS.PHASECHK.TRANS64 P0, [R0+URZ], R3 ;  /* 0x00000003000085a7 */ /* 0x000ea400080010ff */
[----:B--2---:R-:W-:Y:S05]  /*7490*/  @!P0 BRA `(.L_x_121) ;  /* 0xfffffffc00f08947 */ /* 0x004fea000383ffff */
[----:B------:R-:W-:Y:S05]  /*74a0*/  BRA `(.L_x_122) ;  /* 0xffffffb0008c7947 */ /* 0x000fea000383ffff */
.L_x_42:
[----:B----4-:R-:W-:-:S07]  /*74b0*/  MOV R0, UR5 ;  /* 0x0000000500007c02 */ /* 0x010fce0008000f00 */
.L_x_123:
[----:B-1----:R1:W2:Y:S02]  /*74c0*/  SYNCS.PHASECHK.TRANS64.TRYWAIT P0, [R0+URZ], R3 ;  /* 0x00000003000075a7 */ /* 0x0022a400080011ff */
[----:B--2---:R-:W-:Y:S05]  /*74d0*/  @!P0 NANOSLEEP.SYNCS 0x989680 ;  /* 0x009896800000895d */ /* 0x004fea0003900000 */
[----:B------:R-:W2:Y:S02]  /*74e0*/  @!P0 SYNCS.PHASECHK.TRANS64 P0, [R0+URZ], R3 ;  /* 0x00000003000085a7 */ /* 0x000ea400080010ff */
[----:B--2---:R-:W-:Y:S05]  /*74f0*/  @!P0 BRA `(.L_x_123) ;  /* 0xfffffffc00f08947 */ /* 0x004fea000383ffff */
[----:B------:R-:W-:Y:S05]  /*7500*/  BRA `(.L_x_124) ;  /* 0xffffffb000987947 */ /* 0x000fea000383ffff */
.L_x_43:
[----:B----4-:R-:W-:-:S07]  /*7510*/  MOV R0, UR5 ;  /* 0x0000000500007c02 */ /* 0x010fce0008000f00 */
.L_x_125:
[----:B-1----:R1:W2:Y:S02]  /*7520*/  SYNCS.PHASECHK.TRANS64.TRYWAIT P0, [R0+URZ], R3 ;  /* 0x00000003000075a7 */ /* 0x0022a400080011ff */
[----:B--2---:R-:W-:Y:S05]  /*7530*/  @!P0 NANOSLEEP.SYNCS 0x989680 ;  /* 0x009896800000895d */ /* 0x004fea0003900000 */
[----:B------:R-:W2:Y:S02]  /*7540*/  @!P0 SYNCS.PHASECHK.TRANS64 P0, [R0+URZ], R3 ;  /* 0x00000003000085a7 */ /* 0x000ea400080010ff */
[----:B--2---:R-:W-:Y:S05]  /*7550*/  @!P0 BRA `(.L_x_125) ;  /* 0xfffffffc00f08947 */ /* 0x004fea000383ffff */
[----:B------:R-:W-:Y:S05]  /*7560*/  BRA `(.L_x_126) ;  /* 0xffffffb000a47947 */ /* 0x000fea000383ffff */
.L_x_44:
[----:B----4-:R-:W-:-:S07]  /*7570*/  MOV R0, UR5 ;  /* 0x0000000500007c02 */ /* 0x010fce0008000f00 */
.L_x_127:
[----:B-1----:R1:W2:Y:S02]  /*7580*/  SYNCS.PHASECHK.TRANS64.TRYWAIT P0, [R0+URZ], R3 ;  /* 0x00000003000075a7 */ /* 0x0022a400080011ff */
[----:B--2---:R-:W-:Y:S05]  /*7590*/  @!P0 NANOSLEEP.SYNCS 0x989680 ;  /* 0x009896800000895d */ /* 0x004fea0003900000 */
[----:B------:R-:W2:Y:S02]  /*75a0*/  @!P0 SYNCS.PHASECHK.TRANS64 P0, [R0+URZ], R3 ;  /* 0x00000003000085a7 */ /* 0x000ea400080010ff */
[----:B--2---:R-:W-:Y:S05]  /*75b0*/  @!P0 BRA `(.L_x_127) ;  /* 0xfffffffc00f08947 */ /* 0x004fea000383ffff */
[----:B------:R-:W-:Y:S05]  /*75c0*/  BRA `(.L_x_128) ;  /* 0xffffffb000b07947 */ /* 0x000fea000383ffff */
.L_x_45:
[----:B----4-:R-:W-:-:S07]  /*75d0*/  MOV R0, UR5 ;  /* 0x0000000500007c02 */ /* 0x010fce0008000f00 */
.L_x_129:
[----:B-1----:R1:W2:Y:S02]  /*75e0*/  SYNCS.PHASECHK.TRANS64.TRYWAIT P0, [R0+URZ], R3 ;  /* 0x00000003000075a7 */ /* 0x0022a400080011ff */
[----:B--2---:R-:W-:Y:S05]  /*75f0*/  @!P0 NANOSLEEP.SYNCS 0x989680 ;  /* 0x009896800000895d */ /* 0x004fea0003900000 */
[----:B------:R-:W2:Y:S02]  /*7600*/  @!P0 SYNCS.PHASECHK.TRANS64 P0, [R0+URZ], R3 ;  /* 0x00000003000085a7 */ /* 0x000ea400080010ff */
[----:B--2---:R-:W-:Y:S05]  /*7610*/  @!P0 BRA `(.L_x_129) ;  /* 0xfffffffc00f08947 */ /* 0x004fea000383ffff */
[----:B------:R-:W-:Y:S05]  /*7620*/  BRA `(.L_x_130) ;  /* 0xffffffb000bc7947 */ /* 0x000fea000383ffff */
.L_x_46:
[----:B----4-:R-:W-:-:S07]  /*7630*/  MOV R0, UR5 ;  /* 0x0000000500007c02 */ /* 0x010fce0008000f00 */
.L_x_131:
[----:B-1----:R1:W2:Y:S02]  /*7640*/  SYNCS.PHASECHK.TRANS64.TRYWAIT P0, [R0+URZ], R3 ;  /* 0x00000003000075a7 */ /* 0x0022a400080011ff */
[----:B--2---:R-:W-:Y:S05]  /*7650*/  @!P0 NANOSLEEP.SYNCS 0x989680 ;  /* 0x009896800000895d */ /* 0x004fea0003900000 */
[----:B------:R-:W2:Y:S02]  /*7660*/  @!P0 SYNCS.PHASECHK.TRANS64 P0, [R0+URZ], R3 ;  /* 0x00000003000085a7 */ /* 0x000ea400080010ff */
[----:B--2---:R-:W-:Y:S05]  /*7670*/  @!P0 BRA `(.L_x_131) ;  /* 0xfffffffc00f08947 */ /* 0x004fea000383ffff */
[----:B------:R-:W-:Y:S05]  /*7680*/  BRA `(.L_x_132) ;  /* 0xffffffb000c87947 */ /* 0x000fea000383ffff */
.L_x_47:
[----:B----4-:R-:W-:-:S07]  /*7690*/  MOV R0, UR5 ;  /* 0x0000000500007c02 */ /* 0x010fce0008000f00 */
.L_x_133:
[----:B-1----:R1:W2:Y:S02]  /*76a0*/  SYNCS.PHASECHK.TRANS64.TRYWAIT P0, [R0+URZ], R3 ;  /* 0x00000003000075a7 */ /* 0x0022a400080011ff */
[----:B--2---:R-:W-:Y:S05]  /*76b0*/  @!P0 NANOSLEEP.SYNCS 0x989680 ;  /* 0x009896800000895d */ /* 0x004fea0003900000 */
[----:B------:R-:W2:Y:S02]  /*76c0*/  @!P0 SYNCS.PHASECHK.TRANS64 P0, [R0+URZ], R3 ;  /* 0x00000003000085a7 */ /* 0x000ea400080010ff */
[----:B--2---:R-:W-:Y:S05]  /*76d0*/  @!P0 BRA `(.L_x_133) ;  /* 0xfffffffc00f08947 */ /* 0x004fea000383ffff */
[----:B------:R-:W-:Y:S05]  /*76e0*/  BRA `(.L_x_134) ;  /* 0xffffffb000d47947 */ /* 0x000fea000383ffff */
.L_x_48:
[----:B----4-:R-:W-:-:S07]  /*76f0*/  MOV R0, UR5 ;  /* 0x0000000500007c02 */ /* 0x010fce0008000f00 */
.L_x_135:
[----:B-1----:R1:W2:Y:S02]  /*7700*/  SYNCS.PHASECHK.TRANS64.TRYWAIT P0, [R0+URZ], R3 ;  /* 0x00000003000075a7 */ /* 0x0022a400080011ff */
[----:B--2---:R-:W-:Y:S05]  /*7710*/  @!P0 NANOSLEEP.SYNCS 0x989680 ;  /* 0x009896800000895d */ /* 0x004fea0003900000 */
[----:B------:R-:W2:Y:S02]  /*7720*/  @!P0 SYNCS.PHASECHK.TRANS64 P0, [R0+URZ], R3 ;  /* 0x00000003000085a7 */ /* 0x000ea400080010ff */
[----:B--2---:R-:W-:Y:S05]  /*7730*/  @!P0 BRA `(.L_x_135) ;  /* 0xfffffffc00f08947 */ /* 0x004fea000383ffff */
[----:B------:R-:W-:Y:S05]  /*7740*/  BRA `(.L_x_136) ;  /* 0xffffffb000e07947 */ /* 0x000fea000383ffff */
.L_x_49:
[----:B----4-:R-:W-:-:S07]  /*7750*/  MOV R0, UR5 ;  /* 0x0000000500007c02 */ /* 0x010fce0008000f00 */
.L_x_137:
[----:B-1----:R1:W2:Y:S02]  /*7760*/  SYNCS.PHASECHK.TRANS64.TRYWAIT P0, [R0+URZ], R3 ;  /* 0x00000003000075a7 */ /* 0x0022a400080011ff */
[----:B--2---:R-:W-:Y:S05]  /*7770*/  @!P0 NANOSLEEP.SYNCS 0x989680 ;  /* 0x009896800000895d */ /* 0x004fea0003900000 */
[----:B------:R-:W2:Y:S02]  /*7780*/  @!P0 SYNCS.PHASECHK.TRANS64 P0, [R0+URZ], R3 ;  /* 0x00000003000085a7 */ /* 0x000ea400080010ff */
[----:B--2---:R-:W-:Y:S05]  /*7790*/  @!P0 BRA `(.L_x_137) ;  /* 0xfffffffc00f08947 */ /* 0x004fea000383ffff */
[----:B------:R-:W-:Y:S05]  /*77a0*/  BRA `(.L_x_138) ;  /* 0xffffffb000ec7947 */ /* 0x000fea000383ffff */
.L_x_50:
[----:B----4-:R-:W-:-:S07]  /*77b0*/  MOV R0, UR5 ;  /* 0x0000000500007c02 */ /* 0x010fce0008000f00 */
.L_x_139:
[----:B-1----:R1:W2:Y:S02]  /*77c0*/  SYNCS.PHASECHK.TRANS64.TRYWAIT P0, [R0+URZ], R3 ;  /* 0x00000003000075a7 */ /* 0x0022a400080011ff */
[----:B--2---:R-:W-:Y:S05]  /*77d0*/  @!P0 NANOSLEEP.SYNCS 0x989680 ;  /* 0x009896800000895d */ /* 0x004fea0003900000 */
[----:B------:R-:W2:Y:S02]  /*77e0*/  @!P0 SYNCS.PHASECHK.TRANS64 P0, [R0+URZ], R3 ;  /* 0x00000003000085a7 */ /* 0x000ea400080010ff */
[----:B--2---:R-:W-:Y:S05]  /*77f0*/  @!P0 BRA `(.L_x_139) ;  /* 0xfffffffc00f08947 */ /* 0x004fea000383ffff */
[----:B------:R-:W-:Y:S05]  /*7800*/  BRA `(.L_x_140) ;  /* 0xffffffb000f87947 */ /* 0x000fea000383ffff */
.L_x_51:
[----:B----4-:R-:W-:-:S07]  /*7810*/  MOV R0, UR5 ;  /* 0x0000000500007c02 */ /* 0x010fce0008000f00 */
.L_x_141:
[----:B-1----:R1:W2:Y:S02]  /*7820*/  SYNCS.PHASECHK.TRANS64.TRYWAIT P0, [R0+URZ], R3 ;  /* 0x00000003000075a7 */ /* 0x0022a400080011ff */
[----:B--2---:R-:W-:Y:S05]  /*7830*/  @!P0 NANOSLEEP.SYNCS 0x989680 ;  /* 0x009896800000895d */ /* 0x004fea0003900000 */
[----:B------:R-:W2:Y:S02]  /*7840*/  @!P0 SYNCS.PHASECHK.TRANS64 P0, [R0+URZ], R3 ;  /* 0x00000003000085a7 */ /* 0x000ea400080010ff */
[----:B--2---:R-:W-:Y:S05]  /*7850*/  @!P0 BRA `(.L_x_141) ;  /* 0xfffffffc00f08947 */ /* 0x004fea000383ffff */
[----:B------:R-:W-:Y:S05]  /*7860*/  BRA `(.L_x_142) ;  /* 0xffffffb400047947 */ /* 0x000fea000383ffff */
.L_x_52:
[----:B----4-:R-:W-:-:S07]  /*7870*/  MOV R0, UR5 ;  /* 0x0000000500007c02 */ /* 0x010fce0008000f00 */
.L_x_143:
[----:B-1----:R1:W2:Y:S02]  /*7880*/  SYNCS.PHASECHK.TRANS64.TRYWAIT P0, [R0+URZ], R3 ;  /* 0x00000003000075a7 */ /* 0x0022a400080011ff */
[----:B--2---:R-:W-:Y:S05]  /*7890*/  @!P0 NANOSLEEP.SYNCS 0x989680 ;  /* 0x009896800000895d */ /* 0x004fea0003900000 */
[----:B------:R-:W2:Y:S02]  /*78a0*/  @!P0 SYNCS.PHASECHK.TRANS64 P0, [R0+URZ], R3 ;  /* 0x00000003000085a7 */ /* 0x000ea400080010ff */
[----:B--2---:R-:W-:Y:S05]  /*78b0*/  @!P0 BRA `(.L_x_143) ;  /* 0xfffffffc00f08947 */ /* 0x004fea000383ffff */
[----:B------:R-:W-:Y:S05]  /*78c0*/  BRA `(.L_x_144) ;  /* 0xffffffb400107947 */ /* 0x000fea000383ffff */
.L_x_55:
[----:B-1----:R1:W2:Y:S02]  /*78d0*/  SYNCS.PHASECHK.TRANS64.TRYWAIT P0, [R0+URZ+0x190], R5 ;  /* 0x00019005000075a7 */ /* 0x0022a400080011ff */
[----:B--2---:R-:W-:Y:S05]  /*78e0*/  @!P0 NANOSLEEP.SYNCS 0x989680 ;  /* 0x009896800000895d */ /* 0x004fea0003900000 */
[----:B------:R-:W2:Y:S02]  /*78f0*/  @!P0 SYNCS.PHASECHK.TRANS64 P0, [R0+URZ+0x190], R5 ;  /* 0x00019005000085a7 */ /* 0x000ea400080010ff */
[----:B--2---:R-:W-:Y:S05]  /*7900*/  @!P0 BRA `(.L_x_55) ;  /* 0xfffffffc00f08947 */ /* 0x004fea000383ffff */
[----:B------:R-:W-:Y:S05]  /*7910*/  BRA `(.L_x_145) ;  /* 0xffffffb4006c7947 */ /* 0x000fea000383ffff */
.L_x_56:
[----:B------:R-:W-:-:S07]  /*7920*/  MOV R0, UR5 ;  /* 0x0000000500007c02 */ /* 0x000fce0008000f00 */
.L_x_146:
[----:B-1----:R1:W2:Y:S02]  /*7930*/  SYNCS.PHASECHK.TRANS64.TRYWAIT P0, [R0+URZ+0x140], R5 ;  /* 0x00014005000075a7 */ /* 0x0022a400080011ff */
[----:B--2---:R-:W-:Y:S05]  /*7940*/  @!P0 NANOSLEEP.SYNCS 0x989680 ;  /* 0x009896800000895d */ /* 0x004fea0003900000 */
[----:B------:R-:W2:Y:S02]  /*7950*/  @!P0 SYNCS.PHASECHK.TRANS64 P0, [R0+URZ+0x140], R5 ;  /* 0x00014005000085a7 */ /* 0x000ea400080010ff */
[----:B--2---:R-:W-:Y:S05]  /*7960*/  @!P0 BRA `(.L_x_146) ;  /* 0xfffffffc00f08947 */ /* 0x004fea000383ffff */
[----:B------:R-:W-:Y:S05]  /*7970*/  BRA `(.L_x_147) ;  /* 0xffffffb4007c7947 */ /* 0x000fea000383ffff */
.L_x_57:
[----:B-1----:R1:W2:Y:S02]  /*7980*/  SYNCS.PHASECHK.TRANS64.TRYWAIT P1, [R0+URZ+0x130], R5 ;  /* 0x00013005000075a7 */ /* 0x0022a400080211ff */
[----:B--2---:R-:W-:Y:S05]  /*7990*/  @!P1 NANOSLEEP.SYNCS 0x989680 ;  /* 0x009896800000995d */ /* 0x004fea0003900000 */
[----:B------:R-:W2:Y:S02]  /*79a0*/  @!P1 SYNCS.PHASECHK.TRANS64 P1, [R0+URZ+0x130], R5 ;  /* 0x00013005000095a7 */ /* 0x000ea400080210ff */
[----:B--2---:R-:W-:Y:S05]  /*79b0*/  @!P1 BRA `(.L_x_57) ;  /* 0xfffffffc00f09947 */ /* 0x004fea000383ffff */
[----:B------:R-:W-:Y:S05]  /*79c0*/  BRA `(.L_x_148) ;  /* 0xffffffb400ac7947 */ /* 0x000fea000383ffff */
.L_x_60:
[----:B------:R-:W-:-:S07]  /*79d0*/  MOV R0, UR5 ;  /* 0x0000000500007c02 */ /* 0x000fce0008000f00 */
.L_x_149:
[----:B-1----:R1:W2:Y:S02]  /*79e0*/  SYNCS.PHASECHK.TRANS64.TRYWAIT P0, [R0+URZ+0x140], R3 ;  /* 0x00014003000075a7 */ /* 0x0022a400080011ff */
[----:B--2---:R-:W-:Y:S05]  /*79f0*/  @!P0 NANOSLEEP.SYNCS 0x989680 ;  /* 0x009896800000895d */ /* 0x004fea0003900000 */
[----:B------:R-:W2:Y:S02]  /*7a00*/  @!P0 SYNCS.PHASECHK.TRANS64 P0, [R0+URZ+0x140], R3 ;  /* 0x00014003000085a7 */ /* 0x000ea400080010ff */
[----:B--2---:R-:W-:Y:S05]  /*7a10*/  @!P0 BRA `(.L_x_149) ;  /* 0xfffffffc00f08947 */ /* 0x004fea000383ffff */
[----:B------:R-:W-:Y:S05]  /*7a20*/  BRA `(.L_x_59) ;  /* 0xffffffb800007947 */ /* 0x000fea000383ffff */
.L_x_67:
[----:B-1----:R1:W2:Y:S02]  /*7a30*/  SYNCS.PHASECHK.TRANS64.TRYWAIT P1, [R0+URZ+0x130], R5 ;  /* 0x00013005000075a7 */ /* 0x0022a400080211ff */
[----:B--2---:R-:W-:Y:S05]  /*7a40*/  @!P1 NANOSLEEP.SYNCS 0x989680 ;  /* 0x009896800000995d */ /* 0x004fea0003900000 */
[----:B------:R-:W2:Y:S02]  /*7a50*/  @!P1 SYNCS.PHASECHK.TRANS64 P1, [R0+URZ+0x130], R5 ;  /* 0x00013005000095a7 */ /* 0x000ea400080210ff */
[----:B--2---:R-:W-:Y:S05]  /*7a60*/  @!P1 BRA `(.L_x_67) ;  /* 0xfffffffc00f09947 */ /* 0x004fea000383ffff */
[----:B------:R-:W-:Y:S05]  /*7a70*/  BRA `(.L_x_150) ;  /* 0xffffffbc005c7947 */ /* 0x000fea000383ffff */
.L_x_68:
[----:B------:R-:W-:-:S07]  /*7a80*/  MOV R3, UR8 ;  /* 0x0000000800037c02 */ /* 0x000fce0008000f00 */
.L_x_151:
[----:B-1----:R1:W2:Y:S02]  /*7a90*/  SYNCS.PHASECHK.TRANS64.TRYWAIT P0, [R3+URZ+0x170], R0 ;  /* 0x00017000030075a7 */ /* 0x0022a400080011ff */
[----:B--2---:R-:W-:Y:S05]  /*7aa0*/  @!P0 NANOSLEEP.SYNCS 0x989680 ;  /* 0x009896800000895d */ /* 0x004fea0003900000 */
[----:B------:R-:W2:Y:S02]  /*7ab0*/  @!P0 SYNCS.PHASECHK.TRANS64 P0, [R3+URZ+0x170], R0 ;  /* 0x00017000030085a7 */ /* 0x000ea400080010ff */
[----:B--2---:R-:W-:Y:S05]  /*7ac0*/  @!P0 BRA `(.L_x_151) ;  /* 0xfffffffc00f08947 */ /* 0x004fea000383ffff */
[----:B------:R-:W-:Y:S05]  /*7ad0*/  BRA `(.L_x_152) ;  /* 0xffffffbc00947947 */ /* 0x000fea000383ffff */
.L_x_71:
[----:B------:R-:W-:Y:S07]  /*7ae0*/  MOV R0, UR7 ;  /* 0x0000000700007c02 */ /* 0x000fee0008000f00 */
.L_x_153:
[----:B-1----:R1:W2:Y:S02]  /*7af0*/  SYNCS.PHASECHK.TRANS64.TRYWAIT P0, [R0+URZ], R3 ;  /* 0x00000003000075a7 */ /* 0x0022a400080011ff */
[----:B--2---:R-:W-:Y:S05]  /*7b00*/  @!P0 NANOSLEEP.SYNCS 0x989680 ;  /* 0x009896800000895d */ /* 0x004fea0003900000 */
[----:B------:R-:W2:Y:S02]  /*7b10*/  @!P0 SYNCS.PHASECHK.TRANS64 P0, [R0+URZ], R3 ;  /* 0x00000003000085a7 */ /* 0x000ea400080010ff */
[----:B--2---:R-:W-:Y:S05]  /*7b20*/  @!P0 BRA `(.L_x_153) ;  /* 0xfffffffc00f08947 */ /* 0x004fea000383ffff */
[----:B------:R-:W-:Y:S05]  /*7b30*/  BRA `(.L_x_70) ;  /* 0xffffffbc00b07947 */ /* 0x000fea000383ffff */
.L_x_74:
[----:B------:R-:W-:-:S07]  /*7b40*/  MOV R0, UR5 ;  /* 0x0000000500007c02 */ /* 0x000fce0008000f00 */
.L_x_154:
[----:B--2---:R2:W3:Y:S02]  /*7b50*/  SYNCS.PHASECHK.TRANS64.TRYWAIT P0, [R0+URZ], R3 ;  /* 0x00000003000075a7 */ /* 0x0044e400080011ff */
[----:B---3--:R-:W-:Y:S05]  /*7b60*/  @!P0 NANOSLEEP.SYNCS 0x989680 ;  /* 0x009896800000895d */ /* 0x008fea0003900000 */
[----:B------:R-:W3:Y:S02]  /*7b70*/  @!P0 SYNCS.PHASECHK.TRANS64 P0, [R0+URZ], R3 ;  /* 0x00000003000085a7 */ /* 0x000ee400080010ff */
[----:B---3--:R-:W-:Y:S05]  /*7b80*/  @!P0 BRA `(.L_x_154) ;  /* 0xfffffffc00f08947 */ /* 0x008fea000383ffff */
[----:B------:R-:W-:Y:S05]  /*7b90*/  BRA `(.L_x_155) ;  /* 0xffffffc000647947 */ /* 0x000fea000383ffff */
.L_x_75:
[----:B------:R-:W-:-:S07]  /*7ba0*/  MOV R0, UR5 ;  /* 0x0000000500007c02 */ /* 0x000fce0008000f00 */
.L_x_156:
[----:B-1----:R1:W2:Y:S02]  /*7bb0*/  SYNCS.PHASECHK.TRANS64.TRYWAIT P0, [R0+URZ], R3 ;  /* 0x00000003000075a7 */ /* 0x0022a400080011ff */
[----:B--2---:R-:W-:Y:S05]  /*7bc0*/  @!P0 NANOSLEEP.SYNCS 0x989680 ;  /* 0x009896800000895d */ /* 0x004fea0003900000 */
[----:B------:R-:W2:Y:S02]  /*7bd0*/  @!P0 SYNCS.PHASECHK.TRANS64 P0, [R0+URZ], R3 ;  /* 0x00000003000085a7 */ /* 0x000ea400080010ff */
[----:B--2---:R-:W-:Y:S05]  /*7be0*/  @!P0 BRA `(.L_x_156) ;  /* 0xfffffffc00f08947 */ /* 0x004fea000383ffff */
[----:B------:R-:W-:Y:S05]  /*7bf0*/  BRA `(.L_x_157) ;  /* 0xffffffc000707947 */ /* 0x000fea000383ffff */
.L_x_76:
[----:B------:R-:W-:-:S07]  /*7c00*/  MOV R0, UR5 ;  /* 0x0000000500007c02 */ /* 0x000fce0008000f00 */
.L_x_158:
[----:B-1----:R1:W2:Y:S02]  /*7c10*/  SYNCS.PHASECHK.TRANS64.TRYWAIT P0, [R0+URZ], R3 ;  /* 0x00000003000075a7 */ /* 0x0022a400080011ff */
[----:B--2---:R-:W-:Y:S05]  /*7c20*/  @!P0 NANOSLEEP.SYNCS 0x989680 ;  /* 0x009896800000895d */ /* 0x004fea0003900000 */
[----:B------:R-:W2:Y:S02]  /*7c30*/  @!P0 SYNCS.PHASECHK.TRANS64 P0, [R0+URZ], R3 ;  /* 0x00000003000085a7 */ /* 0x000ea400080010ff */
[----:B--2---:R-:W-:Y:S05]  /*7c40*/  @!P0 BRA `(.L_x_158) ;  /* 0xfffffffc00f08947 */ /* 0x004fea000383ffff */
[----:B------:R-:W-:Y:S05]  /*7c50*/  BRA `(.L_x_159) ;  /* 0xffffffc0007c7947 */ /* 0x000fea000383ffff */
.L_x_77:
[----:B------:R-:W-:-:S07]  /*7c60*/  MOV R0, UR7 ;  /* 0x0000000700007c02 */ /* 0x000fce0008000f00 */
.L_x_160:
[----:B-1----:R1:W2:Y:S02]  /*7c70*/  SYNCS.PHASECHK.TRANS64.TRYWAIT P0, [R0+URZ], R3 ;  /* 0x00000003000075a7 */ /* 0x0022a400080011ff */
[----:B--2---:R-:W-:Y:S05]  /*7c80*/  @!P0 NANOSLEEP.SYNCS 0x989680 ;  /* 0x009896800000895d */ /* 0x004fea0003900000 */
[----:B------:R-:W2:Y:S02]  /*7c90*/  @!P0 SYNCS.PHASECHK.TRANS64 P0, [R0+URZ], R3 ;  /* 0x00000003000085a7 */ /* 0x000ea400080010ff */
[----:B--2---:R-:W-:Y:S05]  /*7ca0*/  @!P0 BRA `(.L_x_160) ;  /* 0xfffffffc00f08947 */ /* 0x004fea000383ffff */
[----:B------:R-:W-:Y:S05]  /*7cb0*/  BRA `(.L_x_161) ;  /* 0xffffffc000887947 */ /* 0x000fea000383ffff */
.L_x_82:
[----:B---3--:R3:W1:Y:S02]  /*7cc0*/  SYNCS.PHASECHK.TRANS64.TRYWAIT P0, [R0+URZ+0x130], R3 ;  /* 0x00013003000075a7 */ /* 0x00866400080011ff */
[----:B-1----:R-:W-:Y:S05]  /*7cd0*/  @!P0 NANOSLEEP.SYNCS 0x989680 ;  /* 0x009896800000895d */ /* 0x002fea0003900000 */
[----:B------:R-:W1:Y:S02]  /*7ce0*/  @!P0 SYNCS.PHASECHK.TRANS64 P0, [R0+URZ+0x130], R3 ;  /* 0x00013003000085a7 */ /* 0x000e6400080010ff */
[----:B-1----:R-:W-:Y:S05]  /*7cf0*/  @!P0 BRA `(.L_x_82) ;  /* 0xfffffffc00f08947 */ /* 0x002fea000383ffff */
[----:B------:R-:W-:Y:S05]  /*7d00*/  BRA `(.L_x_162) ;  /* 0xffffffc400847947 */ /* 0x000fea000383ffff */
.L_x_85:
[----:B------:R-:W-:Y:S07]  /*7d10*/  MOV R0, UR6 ;  /* 0x0000000600007c02 */ /* 0x000fee0008000f00 */
.L_x_163:
[----:B-1----:R1:W3:Y:S02]  /*7d20*/  SYNCS.PHASECHK.TRANS64.TRYWAIT P0, [R0+URZ+0x128], R3 ;  /* 0x00012803000075a7 */ /* 0x0022e400080011ff */
[----:B---3--:R-:W-:Y:S05]  /*7d30*/  @!P0 NANOSLEEP.SYNCS 0x989680 ;  /* 0x009896800000895d */ /* 0x008fea0003900000 */
[----:B------:R-:W3:Y:S02]  /*7d40*/  @!P0 SYNCS.PHASECHK.TRANS64 P0, [R0+URZ+0x128], R3 ;  /* 0x00012803000085a7 */ /* 0x000ee400080010ff */
[----:B---3--:R-:W-:Y:S05]  /*7d50*/  @!P0 BRA `(.L_x_163) ;  /* 0xfffffffc00f08947 */ /* 0x008fea000383ffff */
[----:B------:R-:W-:Y:S05]  /*7d60*/  BRA `(.L_x_84) ;  /* 0xffffffc800707947 */ /* 0x000fea000383ffff */
.L_x_88:
[----:B------:R-:W-:Y:S07]  /*7d70*/  MOV R3, UR6 ;  /* 0x0000000600037c02 */ /* 0x000fee0008000f00 */
.L_x_164:
[----:B-1----:R1:W2:Y:S02]  /*7d80*/  SYNCS.PHASECHK.TRANS64.TRYWAIT P2, [R3+URZ+0x118], R26 ;  /* 0x0001181a030075a7 */ /* 0x0022a400080411ff */
[----:B--2---:R-:W-:Y:S05]  /*7d90*/  @!P2 NANOSLEEP.SYNCS 0x989680 ;  /* 0x009896800000a95d */ /* 0x004fea0003900000 */
[----:B------:R-:W2:Y:S02]  /*7da0*/  @!P2 SYNCS.PHASECHK.TRANS64 P2, [R3+URZ+0x118], R26 ;  /* 0x0001181a0300a5a7 */ /* 0x000ea400080410ff */
[----:B--2---:R-:W-:Y:S05]  /*7db0*/  @!P2 BRA `(.L_x_164) ;  /* 0xfffffffc00f0a947 */ /* 0x004fea000383ffff */
[----:B------:R-:W-:Y:S05]  /*7dc0*/  BRA `(.L_x_165) ;  /* 0xffffffcc00047947 */ /* 0x000fea000383ffff */
.L_x_91:
[----:B--2---:R2:W4:Y:S02]  /*7dd0*/  SYNCS.PHASECHK.TRANS64.TRYWAIT P0, [R0+URZ+0x130], R3 ;  /* 0x00013003000075a7 */ /* 0x00452400080011ff */
[----:B----4-:R-:W-:Y:S05]  /*7de0*/  @!P0 NANOSLEEP.SYNCS 0x989680 ;  /* 0x009896800000895d */ /* 0x010fea0003900000 */
[----:B------:R-:W4:Y:S02]  /*7df0*/  @!P0 SYNCS.PHASECHK.TRANS64 P0, [R0+URZ+0x130], R3 ;  /* 0x00013003000085a7 */ /* 0x000f2400080010ff */
[----:B----4-:R-:W-:Y:S05]  /*7e00*/  @!P0 BRA `(.L_x_91) ;  /* 0xfffffffc00f08947 */ /* 0x010fea000383ffff */
[----:B------:R-:W-:Y:S05]  /*7e10*/  BRA `(.L_x_166) ;  /* 0xffffffd000547947 */ /* 0x000fea000383ffff */
.L_x_102:
[----:B-1----:R-:W-:Y:S04]  /*7e20*/  MOV R0, UR43 ;  /* 0x0000002b00007c02 */ /* 0x002fe80008000f00 */
[----:B------:R1:W2:Y:S03]  /*7e30*/  SYNCS.PHASECHK.TRANS64.TRYWAIT P1, [R0+URZ+0x110], R3 ;  /* 0x00011003000075a7 */ /* 0x0002a600080211ff */
[----:B--2---:R-:W-:Y:S05]  /*7e40*/  @!P1 NANOSLEEP.SYNCS 0x989680 ;  /* 0x009896800000995d */ /* 0x004fea0003900000 */
[----:B------:R-:W2:Y:S02]  /*7e50*/  @!P1 SYNCS.PHASECHK.TRANS64 P1, [R0+URZ+0x110], R3 ;  /* 0x00011003000095a7 */ /* 0x000ea400080210ff */
[----:B--2---:R-:W-:Y:S05]  /*7e60*/  @!P1 BRA `(.L_x_102) ;  /* 0xfffffffc00ec9947 */ /* 0x004fea000383ffff */
[----:B------:R-:W-:Y:S05]  /*7e70*/  BRA `(.L_x_101) ;  /* 0xffffffdc00507947 */ /* 0x000fea000383ffff */
.L_x_104:
[----:B------:R1:W1:Y:S02]  /*7e80*/  SYNCS.PHASECHK.TRANS64.TRYWAIT P1, [R156+URZ+0x150], R5 ;  /* 0x000150059c0075a7 */ /* 0x00026400080211ff */
[----:B-1----:R-:W-:Y:S05]  /*7e90*/  @!P1 NANOSLEEP.SYNCS 0x989680 ;  /* 0x009896800000995d */ /* 0x002fea0003900000 */
[----:B------:R-:W1:Y:S02]  /*7ea0*/  @!P1 SYNCS.PHASECHK.TRANS64 P1, [R156+URZ+0x150], R5 ;  /* 0x000150059c0095a7 */ /* 0x000e6400080210ff */
[----:B-1----:R-:W-:Y:S05]  /*7eb0*/  @!P1 BRA `(.L_x_104) ;  /* 0xfffffffc00f09947 */ /* 0x002fea000383ffff */
[----:B------:R-:W-:Y:S05]  /*7ec0*/  BRA `(.L_x_103) ;  /* 0xffffffdc00947947 */ /* 0x000fea000383ffff */
        .weak           $__internal_0_$__cuda_sm10x_tcgen05_guardrail_trap_col_being_dealloced_not_returned_by_alloc
        .type           $__internal_0_$__cuda_sm10x_tcgen05_guardrail_trap_col_being_dealloced_not_returned_by_alloc,@function
        .size           $__internal_0_$__cuda_sm10x_tcgen05_guardrail_trap_col_being_dealloced_not_returned_by_alloc,($__internal_1_$__cuda_sm10x_tcgen05_guardrail_trap_phase_invalid_during_alloc - $__internal_0_$__cuda_sm10x_tcgen05_guardrail_trap_col_being_dealloced_not_returned_by_alloc)
$__internal_0_$__cuda_sm10x_tcgen05_guardrail_trap_col_being_dealloced_not_returned_by_alloc:
[----:B------:R-:W-:Y:S05]  /*7ed0*/  BPT.TRAP 0x1 ;  /* 0x000000040000795c */ /* 0x000fea0000300000 */
[----:B------:R-:W-:-:S04]  /*7ee0*/  HFMA2 R3, -RZ, RZ, 0, 0 ;  /* 0x00000000ff037431 */ /* 0x000fc800000001ff */
[----:B------:R-:W-:Y:S05]  /*7ef0*/  RET.REL.NODEC R2 `(_ZN7cutlass13device_kernelINS_4gemm6kernel13GemmUniversalIN4cute5tupleIJiiiiEEENS1_10collective13CollectiveMmaINS1_35MainloopSm100TmaUmmaWarpSpecializedILi17ELi2ELi4ENS5_IJNS4_1CILi1EEESB_SB_EEEEENS5_IJNSA_ILi128EEENSA_ILi64EEESF_EEENS_12float_e4m3_tENS5_IJlSB_lEEENS_12float_e5m2_tENS5_IJSB_llEEENS4_8TiledMMAINS4_8MMA_AtomIJNS4_10MMA_TraitsINS4_19SM100_MMA_F8F6F4_SSEJSH_SJ_fSE_SF_NS4_17integral_constantINS4_4UMMA5MajorELSR_0EEENSP_ISR_LSR_1EEENSP_INSQ_7ScaleInELSU_0EEESV_EEEEEENS4_6LayoutISC_NS5_IJNSA_ILi0EEESZ_SZ_EEEEENS5_IJNS4_10UnderscoreES12_S12_EEEEENS4_13SM90_TMA_LOADENS4_14ComposedLayoutINS4_7SwizzleILi2ELi4ELi3EEENS4_18smem_ptr_flag_bitsILi8EEENSY_INS5_IJNSA_ILi8EEESF_EEENS5_IJSF_SB_EEEEEEEvNS4_8identityES15_NS16_IS18_S1A_NSY_INS5_IJSF_S1B_EEENS5_IJSB_SF_EEEEEEEvS1G_EENS_8epilogue10collective18CollectiveEpilogueINS1M_23Sm100TmaWarpSpecializedILi1ELi1ELi64ELb0ELb0EEEJSG_NS5_IJNSY_ISE_SB_EENSY_ISF_SB_EEEEESH_SI_SH_SI_NS1M_6fusion15FusionCallbacksIS1Q_NS1U_17LinearCombinationISH_fSH_fLNS_15FloatRoundStyleE2EEESG_S1T_JEEENS4_5SM1004TMEM4LOAD26SM100_TMEM_LOAD_32dp32b64xES15_S1F_NS4_39AutoVectorizingCopyWithAssumedAlignmentILi128EEENS4_14SM90_TMA_STOREES1F_S25_S25_EEEvvEEEEvNT_6ParamsE) ;  /* 0xffffff8002407950 */ /* 0x000fea0003c3ffff */
        .weak           $__internal_1_$__cuda_sm10x_tcgen05_guardrail_trap_phase_invalid_during_alloc
        .type           $__internal_1_$__cuda_sm10x_tcgen05_guardrail_trap_phase_invalid_during_alloc,@function
        .size           $__internal_1_$__cuda_sm10x_tcgen05_guardrail_trap_phase_invalid_during_alloc,($__internal_2_$__cuda_sm10x_tcgen05_guardrail_trap_unallocated_columns_being_dealloced - $__internal_1_$__cuda_sm10x_tcgen05_guardrail_trap_phase_invalid_during_alloc)
$__internal_1_$__cuda_sm10x_tcgen05_guardrail_trap_phase_invalid_during_alloc:
[----:B------:R-:W-:Y:S05]  /*7f00*/  BPT.TRAP 0x1 ;  /* 0x000000040000795c */ /* 0x000fea0000300000 */
[----:B------:R-:W-:-:S04]  /*7f10*/  MOV R3, 0x0 ;  /* 0x0000000000037802 */ /* 0x000fc80000000f00 */
[----:B------:R-:W-:Y:S05]  /*7f20*/  RET.REL.NODEC R2 `(_ZN7cutlass13device_kernelINS_4gemm6kernel13GemmUniversalIN4cute5tupleIJiiiiEEENS1_10collective13CollectiveMmaINS1_35MainloopSm100TmaUmmaWarpSpecializedILi17ELi2ELi4ENS5_IJNS4_1CILi1EEESB_SB_EEEEENS5_IJNSA_ILi128EEENSA_ILi64EEESF_EEENS_12float_e4m3_tENS5_IJlSB_lEEENS_12float_e5m2_tENS5_IJSB_llEEENS4_8TiledMMAINS4_8MMA_AtomIJNS4_10MMA_TraitsINS4_19SM100_MMA_F8F6F4_SSEJSH_SJ_fSE_SF_NS4_17integral_constantINS4_4UMMA5MajorELSR_0EEENSP_ISR_LSR_1EEENSP_INSQ_7ScaleInELSU_0EEESV_EEEEEENS4_6LayoutISC_NS5_IJNSA_ILi0EEESZ_SZ_EEEEENS5_IJNS4_10UnderscoreES12_S12_EEEEENS4_13SM90_TMA_LOADENS4_14ComposedLayoutINS4_7SwizzleILi2ELi4ELi3EEENS4_18smem_ptr_flag_bitsILi8EEENSY_INS5_IJNSA_ILi8EEESF_EEENS5_IJSF_SB_EEEEEEEvNS4_8identityES15_NS16_IS18_S1A_NSY_INS5_IJSF_S1B_EEENS5_IJSB_SF_EEEEEEEvS1G_EENS_8epilogue10collective18CollectiveEpilogueINS1M_23Sm100TmaWarpSpecializedILi1ELi1ELi64ELb0ELb0EEEJSG_NS5_IJNSY_ISE_SB_EENSY_ISF_SB_EEEEESH_SI_SH_SI_NS1M_6fusion15FusionCallbacksIS1Q_NS1U_17LinearCombinationISH_fSH_fLNS_15FloatRoundStyleE2EEESG_S1T_JEEENS4_5SM1004TMEM4LOAD26SM100_TMEM_LOAD_32dp32b64xES15_S1F_NS4_39AutoVectorizingCopyWithAssumedAlignmentILi128EEENS4_14SM90_TMA_STOREES1F_S25_S25_EEEvvEEEEvNT_6ParamsE) ;  /* 0xffffff8002347950 */ /* 0x000fea0003c3ffff */
        .weak           $__internal_2_$__cuda_sm10x_tcgen05_guardrail_trap_unallocated_columns_being_dealloced
        .type           $__internal_2_$__cuda_sm10x_tcgen05_guardrail_trap_unallocated_columns_being_dealloced,@function
        .size           $__internal_2_$__cuda_sm10x_tcgen05_guardrail_trap_unallocated_columns_being_dealloced,(.L_x_168 - $__internal_2_$__cuda_sm10x_tcgen05_guardrail_trap_unallocated_columns_being_dealloced)
$__internal_2_$__cuda_sm10x_tcgen05_guardrail_trap_unallocated_columns_being_dealloced:
[----:B------:R-:W-:Y:S05]  /*7f30*/  BPT.TRAP 0x1 ;  /* 0x000000040000795c */ /* 0x000fea0000300000 */
[----:B------:R-:W-:-:S04]  /*7f40*/  HFMA2 R3, -RZ, RZ, 0, 0 ;  /* 0x00000000ff037431 */ /* 0x000fc800000001ff */
[----:B------:R-:W-:Y:S05]  /*7f50*/  RET.REL.NODEC R2 `(_ZN7cutlass13device_kernelINS_4gemm6kernel13GemmUniversalIN4cute5tupleIJiiiiEEENS1_10collective13CollectiveMmaINS1_35MainloopSm100TmaUmmaWarpSpecializedILi17ELi2ELi4ENS5_IJNS4_1CILi1EEESB_SB_EEEEENS5_IJNSA_ILi128EEENSA_ILi64EEESF_EEENS_12float_e4m3_tENS5_IJlSB_lEEENS_12float_e5m2_tENS5_IJSB_llEEENS4_8TiledMMAINS4_8MMA_AtomIJNS4_10MMA_TraitsINS4_19SM100_MMA_F8F6F4_SSEJSH_SJ_fSE_SF_NS4_17integral_constantINS4_4UMMA5MajorELSR_0EEENSP_ISR_LSR_1EEENSP_INSQ_7ScaleInELSU_0EEESV_EEEEEENS4_6LayoutISC_NS5_IJNSA_ILi0EEESZ_SZ_EEEEENS5_IJNS4_10UnderscoreES12_S12_EEEEENS4_13SM90_TMA_LOADENS4_14ComposedLayoutINS4_7SwizzleILi2ELi4ELi3EEENS4_18smem_ptr_flag_bitsILi8EEENSY_INS5_IJNSA_ILi8EEESF_EEENS5_IJSF_SB_EEEEEEEvNS4_8identityES15_NS16_IS18_S1A_NSY_INS5_IJSF_S1B_EEENS5_IJSB_SF_EEEEEEEvS1G_EENS_8epilogue10collective18CollectiveEpilogueINS1M_23Sm100TmaWarpSpecializedILi1ELi1ELi64ELb0ELb0EEEJSG_NS5_IJNSY_ISE_SB_EENSY_ISF_SB_EEEEESH_SI_SH_SI_NS1M_6fusion15FusionCallbacksIS1Q_NS1U_17LinearCombinationISH_fSH_fLNS_15FloatRoundStyleE2EEESG_S1T_JEEENS4_5SM1004TMEM4LOAD26SM100_TMEM_LOAD_32dp32b64xES15_S1F_NS4_39AutoVectorizingCopyWithAssumedAlignmentILi128EEENS4_14SM90_TMA_STOREES1F_S25_S25_EEEvvEEEEvNT_6ParamsE) ;  /* 0xffffff8002287950 */ /* 0x000fea0003c3ffff */
.L_x_167:
[----:B------:R-:W-:-:S00]  /*7f60*/  BRA `(.L_x_167) ;  /* 0xfffffffc00fc7947 */ /* 0x000fc0000383ffff */
[----:B------:R-:W-:-:S00]  /*7f70*/  NOP ;  /* 0x0000000000007918 */ /* 0x000fc00000000000 */
        /* <DEDUP_REMOVED lines=8> */
.L_x_168:


//--------------------- .nv.global.init           --------------------------
	.section	.nv.global.init,"aw",@progbits
.nv.global.init:
	.type		$str$27,@object
	.size		$str$27,($str$28 - $str$27)
$str$27:
        /*0000*/ 	.byte	0x28, 0x61, 0x64, 0x64, 0x72, 0x65, 0x73, 0x73, 0x20, 0x26, 0x20, 0x6d, 0x61, 0x73, 0x6b, 0x29
        /*0010*/ 	.byte	0x20, 0x3d, 0x3d, 0x20, 0x30, 0x00
	.type		$str$28,@object
	.size		$str$28,($str$26 - $str$28)
$str$28:
        /*0016*/ 	.byte	0x2f, 0x74, 0x6d, 0x70, 0x2f, 0x63, 0x75, 0x74, 0x6c, 0x61, 0x73, 0x73, 0x5f, 0x73, 0x77, 0x65
        /*0026*/ 	.byte	0x65, 0x70, 0x5f, 0x73, 0x72, 0x63, 0x2f, 0x69, 0x6e, 0x63, 0x6c, 0x75, 0x64, 0x65, 0x2f, 0x63
        /*0036*/ 	.byte	0x75, 0x74, 0x65, 0x2f, 0x70, 0x6f, 0x69, 0x6e, 0x74, 0x65, 0x72, 0x5f, 0x66, 0x6c, 0x61, 0x67
        /*0046*/ 	.byte	0x67, 0x65, 0x64, 0x2e, 0x68, 0x70, 0x70, 0x00
	.type		$str$26,@object
	.size		$str$26,($str$25 - $str$26)
$str$26:
        /*004e*/ 	.byte	0x2f, 0x74, 0x6d, 0x70, 0x2f, 0x63, 0x75, 0x74, 0x6c, 0x61, 0x73, 0x73, 0x5f, 0x73, 0x77, 0x65
        /*005e*/ 	.byte	0x65, 0x70, 0x5f, 0x73, 0x72, 0x63, 0x2f, 0x69, 0x6e, 0x63, 0x6c, 0x75, 0x64, 0x65, 0x2f, 0x63
        /*006e*/ 	.byte	0x75, 0x74, 0x65, 0x2f, 0x61, 0x74, 0x6f, 0x6d, 0x2f, 0x63, 0x6f, 0x70, 0x79, 0x5f, 0x74, 0x72
        /*007e*/ 	.byte	0x61, 0x69, 0x74, 0x73, 0x5f, 0x73, 0x6d, 0x31, 0x30, 0x30, 0x2e, 0x68, 0x70, 0x70, 0x00
	.type		$str$25,@object
	.size		$str$25,(__unnamed_1 - $str$25)
$str$25:
        /*008d*/ 	.byte	0x28, 0x28, 0x75, 0x69, 0x6e, 0x74, 0x33, 0x32, 0x5f, 0x74, 0x28, 0x74, 0x68, 0x72, 0x65, 0x61
        /*009d*/ 	.byte	0x64, 0x49, 0x64, 0x78, 0x2e, 0x78, 0x29, 0x20, 0x2f, 0x20, 0x33, 0x32, 0x29, 0x20, 0x25, 0x20
        /*00ad*/ 	.byte	0x34, 0x29, 0x20, 0x3d, 0x3d, 0x20, 0x28, 0x28, 0x28, 0x74, 0x6d, 0x65, 0x6d, 0x5f, 0x61, 0x64
        /*00bd*/ 	.byte	0x64, 0x72, 0x20, 0x3e, 0x3e, 0x20, 0x31, 0x36, 0x29, 0x20, 0x2f, 0x20, 0x33, 0x32, 0x29, 0x20
        /*00cd*/ 	.byte	0x25, 0x20, 0x34, 0x29, 0x00
	.type		__unnamed_1,@object
	.size		__unnamed_1,(__unnamed_2 - __unnamed_1)
__unnamed_1:
        /*00d2*/ 	.byte	0x61, 0x75, 0x74, 0x6f, 0x20, 0x63, 0x75, 0x74, 0x65, 0x3a, 0x3a, 0x61, 0x73, 0x5f, 0x70, 0x6f
        /* <DEDUP_REMOVED lines=24> */
        /*0262*/ 	.byte	0x43, 0x3c, 0x38, 0x31, 0x39, 0x32, 0x3e, 0x3e, 0x3e, 0x3e, 0x5d, 0x00
	.type		__unnamed_2,@object
	.size		__unnamed_2,(.L_2 - __unnamed_2)
__unnamed_2:
        /* <DEDUP_REMOVED lines=42> */
        /*050e*/ 	.byte	0x3e, 0x3e, 0x3e, 0x3e, 0x5d, 0x00
.L_2:


//--------------------- .nv.shared._ZN7cutlass13device_kernelINS_4gemm6kernel13GemmUniversalIN4cute5tupleIJiiiiEEENS1_10collective13CollectiveMmaINS1_35MainloopSm100TmaUmmaWarpSpecializedILi17ELi2ELi4ENS5_IJNS4_1CILi1EEESB_SB_EEEEENS5_IJNSA_ILi128EEENSA_ILi64EEESF_EEENS_12float_e4m3_tENS5_IJlSB_lEEENS_12float_e5m2_tENS5_IJSB_llEEENS4_8TiledMMAINS4_8MMA_AtomIJNS4_10MMA_TraitsINS4_19SM100_MMA_F8F6F4_SSEJSH_SJ_fSE_SF_NS4_17integral_constantINS4_4UMMA5MajorELSR_0EEENSP_ISR_LSR_1EEENSP_INSQ_7ScaleInELSU_0EEESV_EEEEEENS4_6LayoutISC_NS5_IJNSA_ILi0EEESZ_SZ_EEEEENS5_IJNS4_10UnderscoreES12_S12_EEEEENS4_13SM90_TMA_LOADENS4_14ComposedLayoutINS4_7SwizzleILi2ELi4ELi3EEENS4_18smem_ptr_flag_bitsILi8EEENSY_INS5_IJNSA_ILi8EEESF_EEENS5_IJSF_SB_EEEEEEEvNS4_8identityES15_NS16_IS18_S1A_NSY_INS5_IJSF_S1B_EEENS5_IJSB_SF_EEEEEEEvS1G_EENS_8epilogue10collective18CollectiveEpilogueINS1M_23Sm100TmaWarpSpecializedILi1ELi1ELi64ELb0ELb0EEEJSG_NS5_IJNSY_ISE_SB_EENSY_ISF_SB_EEEEESH_SI_SH_SI_NS1M_6fusion15FusionCallbacksIS1Q_NS1U_17LinearCombinationISH_fSH_fLNS_15FloatRoundStyleE2EEESG_S1T_JEEENS4_5SM1004TMEM4LOAD26SM100_TMEM_LOAD_32dp32b64xES15_S1F_NS4_39AutoVectorizingCopyWithAssumedAlignmentILi128EEENS4_14SM90_TMA_STOREES1F_S25_S25_EEEvvEEEEvNT_6ParamsE --------------------------
	.section	.nv.shared._ZN7cutlass13device_kernelINS_4gemm6kernel13GemmUniversalIN4cute5tupleIJiiiiEEENS1_10collective13CollectiveMmaINS1_35MainloopSm100TmaUmmaWarpSpecializedILi17ELi2ELi4ENS5_IJNS4_1CILi1EEESB_SB_EEEEENS5_IJNSA_ILi128EEENSA_ILi64EEESF_EEENS_12float_e4m3_tENS5_IJlSB_lEEENS_12float_e5m2_tENS5_IJSB_llEEENS4_8TiledMMAINS4_8MMA_AtomIJNS4_10MMA_TraitsINS4_19SM100_MMA_F8F6F4_SSEJSH_SJ_fSE_SF_NS4_17integral_constantINS4_4UMMA5MajorELSR_0EEENSP_ISR_LSR_1EEENSP_INSQ_7ScaleInELSU_0EEESV_EEEEEENS4_6LayoutISC_NS5_IJNSA_ILi0EEESZ_SZ_EEEEENS5_IJNS4_10UnderscoreES12_S12_EEEEENS4_13SM90_TMA_LOADENS4_14ComposedLayoutINS4_7SwizzleILi2ELi4ELi3EEENS4_18smem_ptr_flag_bitsILi8EEENSY_INS5_IJNSA_ILi8EEESF_EEENS5_IJSF_SB_EEEEEEEvNS4_8identityES15_NS16_IS18_S1A_NSY_INS5_IJSF_S1B_EEENS5_IJSB_SF_EEEEEEEvS1G_EENS_8epilogue10collective18CollectiveEpilogueINS1M_23Sm100TmaWarpSpecializedILi1ELi1ELi64ELb0ELb0EEEJSG_NS5_IJNSY_ISE_SB_EENSY_ISF_SB_EEEEESH_SI_SH_SI_NS1M_6fusion15FusionCallbacksIS1Q_NS1U_17LinearCombinationISH_fSH_fLNS_15FloatRoundStyleE2EEESG_S1T_JEEENS4_5SM1004TMEM4LOAD26SM100_TMEM_LOAD_32dp32b64xES15_S1F_NS4_39AutoVectorizingCopyWithAssumedAlignmentILi128EEENS4_14SM90_TMA_STOREES1F_S25_S25_EEEvvEEEEvNT_6ParamsE,"aw",@nobits
	.sectionflags	@""
	.align	16
	.zero		1024


//--------------------- .nv.shared.reserved.0     --------------------------
	.section	.nv.shared.reserved.0,"aw",@nobits
	.weak		__nv_reservedSMEM_offset_0_alias
	.size		__nv_reservedSMEM_offset_0_alias, 0, 64
	.other		__nv_reservedSMEM_offset_0_alias,@"STO_CUDA_RESERVED_SHARED STV_DEFAULT"
__nv_reservedSMEM_offset_0_alias:
	.zero		0
.nv.shared.reserved.0:
	.zero		64
	.weak		__nv_reservedSMEM_tcgen05_partition
	.type		__nv_reservedSMEM_tcgen05_partition,@object
	.size		__nv_reservedSMEM_tcgen05_partition,(.L_0 - __nv_reservedSMEM_tcgen05_partition)
__nv_reservedSMEM_tcgen05_partition:
	.zero		32
.L_0:


//--------------------- .nv.global                --------------------------
	.section	.nv.global,"aw",@nobits
.nv.global:
	.type		_ZN40_INTERNAL_9f228529_4_k_cu_16b00042_373774cute1_E,@object
	.size		_ZN40_INTERNAL_9f228529_4_k_cu_16b00042_373774cute1_E,(_ZN40_INTERNAL_9f228529_4_k_cu_16b00042_373774cuda3std3__45__cpo6cbeginE - _ZN40_INTERNAL_9f228529_4_k_cu_16b00042_373774cute1_E)
_ZN40_INTERNAL_9f228529_4_k_cu_16b00042_373774cute1_E:
	.zero		1
	.type		_ZN40_INTERNAL_9f228529_4_k_cu_16b00042_373774cuda3std3__45__cpo6cbeginE,@object
	.size		_ZN40_INTERNAL_9f228529_4_k_cu_16b00042_373774cuda3std3__45__cpo6cbeginE,(_ZN40_INTERNAL_9f228529_4_k_cu_16b00042_373774cuda3std3__48in_placeE - _ZN40_INTERNAL_9f228529_4_k_cu_16b00042_373774cuda3std3__45__cpo6cbeginE)
_ZN40_INTERNAL_9f228529_4_k_cu_16b00042_373774cuda3std3__45__cpo6cbeginE:
	.zero		1
	.type		_ZN40_INTERNAL_9f228529_4_k_cu_16b00042_373774cuda3std3__48in_placeE,@object
	.size		_ZN40_INTERNAL_9f228529_4_k_cu_16b00042_373774cuda3std3__48in_placeE,(_ZN40_INTERNAL_9f228529_4_k_cu_16b00042_373774cuda3std6ranges3__45__cpo9iter_moveE - _ZN40_INTERNAL_9f228529_4_k_cu_16b00042_373774cuda3std3__48in_placeE)
_ZN40_INTERNAL_9f228529_4_k_cu_16b00042_373774cuda3std3__48in_placeE:
	.zero		1
	.type		_ZN40_INTERNAL_9f228529_4_k_cu_16b00042_373774cuda3std6ranges3__45__cpo9iter_moveE,@object
	.size		_ZN40_INTERNAL_9f228529_4_k_cu_16b00042_373774cuda3std6ranges3__45__cpo9iter_moveE,(_ZN40_INTERNAL_9f228529_4_k_cu_16b00042_373774cuda3std3__45__cpo5beginE - _ZN40_INTERNAL_9f228529_4_k_cu_16b00042_373774cuda3std6ranges3__45__cpo9iter_moveE)
_ZN40_INTERNAL_9f228529_4_k_cu_16b00042_373774cuda3std6ranges3__45__cpo9iter_moveE:
	.zero		1
	.type		_ZN40_INTERNAL_9f228529_4_k_cu_16b00042_373774cuda3std3__45__cpo5beginE,@object
	.size		_ZN40_INTERNAL_9f228529_4_k_cu_16b00042_373774cuda3std3__45__cpo5beginE,(_ZN40_INTERNAL_9f228529_4_k_cu_16b00042_373774cuda3std3__442_GLOBAL__N__9f228529_4_k_cu_16b00042_373776ignoreE - _ZN40_INTERNAL_9f228529_4_k_cu_16b00042_373774cuda3std3__45__cpo5beginE)
_ZN40_INTERNAL_9f228529_4_k_cu_16b00042_373774cuda3std3__45__cpo5beginE:
	.zero		1
	.type		_ZN40_INTERNAL_9f228529_4_k_cu_16b00042_373774cuda3std3__442_GLOBAL__N__9f228529_4_k_cu_16b00042_373776ignoreE,@object
	.size		_ZN40_INTERNAL_9f228529_4_k_cu_16b00042_373774cuda3std3__442_GLOBAL__N__9f228529_4_k_cu_16b00042_373776ignoreE,(_ZN40_INTERNAL_9f228529_4_k_cu_16b00042_373774cute7productE - _ZN40_INTERNAL_9f228529_4_k_cu_16b00042_373774cuda3std3__442_GLOBAL__N__9f228529_4_k_cu_16b00042_373776ignoreE)
_ZN40_INTERNAL_9f228529_4_k_cu_16b00042_373774cuda3std3__442_GLOBAL__N__9f228529_4_k_cu_16b00042_373776ignoreE:
	.zero		1
	.type		_ZN40_INTERNAL_9f228529_4_k_cu_16b00042_373774cute7productE,@object
	.size		_ZN40_INTERNAL_9f228529_4_k_cu_16b00042_373774cute7productE,(_ZN40_INTERNAL_9f228529_4_k_cu_16b00042_373774cuda3std3__45__cpo3endE - _ZN40_INTERNAL_9f228529_4_k_cu_16b00042_373774cute7productE)
_ZN40_INTERNAL_9f228529_4_k_cu_16b00042_373774cute7productE:
	.zero		1
	.type		_ZN40_INTERNAL_9f228529_4_k_cu_16b00042_373774cuda3std3__45__cpo3endE,@object
	.size		_ZN40_INTERNAL_9f228529_4_k_cu_16b00042_373774cuda3std3__45__cpo3endE,(_ZN40_INTERNAL_9f228529_4_k_cu_16b00042_373774cuda3std3__419piecewise_constructE - _ZN40_INTERNAL_9f228529_4_k_cu_16b00042_373774cuda3std3__45__cpo3endE)
_ZN40_INTERNAL_9f228529_4_k_cu_16b00042_373774cuda3std3__45__cpo3endE:
	.zero		1
	.type		_ZN40_INTERNAL_9f228529_4_k_cu_16b00042_373774cuda3std3__419piecewise_constructE,@object
	.size		_ZN40_INTERNAL_9f228529_4_k_cu_16b00042_373774cuda3std3__419piecewise_constructE,(_ZN40_INTERNAL_9f228529_4_k_cu_16b00042_373774cuda3std3__45__cpo4cendE - _ZN40_INTERNAL_9f228529_4_k_cu_16b00042_373774cuda3std3__419piecewise_constructE)
_ZN40_INTERNAL_9f228529_4_k_cu_16b00042_373774cuda3std3__419piecewise_constructE:
	.zero		1
	.type		_ZN40_INTERNAL_9f228529_4_k_cu_16b00042_373774cuda3std3__45__cpo4cendE,@object
	.size		_ZN40_INTERNAL_9f228529_4_k_cu_16b00042_373774cuda3std3__45__cpo4cendE,(_ZN40_INTERNAL_9f228529_4_k_cu_16b00042_373774cuda3std6ranges3__45__cpo4swapE - _ZN40_INTERNAL_9f228529_4_k_cu_16b00042_373774cuda3std3__45__cpo4cendE)
_ZN40_INTERNAL_9f228529_4_k_cu_16b00042_373774cuda3std3__45__cpo4cendE:
	.zero		1
	.type		_ZN40_INTERNAL_9f228529_4_k_cu_16b00042_373774cuda3std6ranges3__45__cpo4swapE,@object
	.size		_ZN40_INTERNAL_9f228529_4_k_cu_16b00042_373774cuda3std6ranges3__45__cpo4swapE,(.L_10 - _ZN40_INTERNAL_9f228529_4_k_cu_16b00042_373774cuda3std6ranges3__45__cpo4swapE)
_ZN40_INTERNAL_9f228529_4_k_cu_16b00042_373774cuda3std6ranges3__45__cpo4swapE:
	.zero		1
.L_10:


//--------------------- .nv.constant0._ZN7cutlass13device_kernelINS_4gemm6kernel13GemmUniversalIN4cute5tupleIJiiiiEEENS1_10collective13CollectiveMmaINS1_35MainloopSm100TmaUmmaWarpSpecializedILi17ELi2ELi4ENS5_IJNS4_1CILi1EEESB_SB_EEEEENS5_IJNSA_ILi128EEENSA_ILi64EEESF_EEENS_12float_e4m3_tENS5_IJlSB_lEEENS_12float_e5m2_tENS5_IJSB_llEEENS4_8TiledMMAINS4_8MMA_AtomIJNS4_10MMA_TraitsINS4_19SM100_MMA_F8F6F4_SSEJSH_SJ_fSE_SF_NS4_17integral_constantINS4_4UMMA5MajorELSR_0EEENSP_ISR_LSR_1EEENSP_INSQ_7ScaleInELSU_0EEESV_EEEEEENS4_6LayoutISC_NS5_IJNSA_ILi0EEESZ_SZ_EEEEENS5_IJNS4_10UnderscoreES12_S12_EEEEENS4_13SM90_TMA_LOADENS4_14ComposedLayoutINS4_7SwizzleILi2ELi4ELi3EEENS4_18smem_ptr_flag_bitsILi8EEENSY_INS5_IJNSA_ILi8EEESF_EEENS5_IJSF_SB_EEEEEEEvNS4_8identityES15_NS16_IS18_S1A_NSY_INS5_IJSF_S1B_EEENS5_IJSB_SF_EEEEEEEvS1G_EENS_8epilogue10collective18CollectiveEpilogueINS1M_23Sm100TmaWarpSpecializedILi1ELi1ELi64ELb0ELb0EEEJSG_NS5_IJNSY_ISE_SB_EENSY_ISF_SB_EEEEESH_SI_SH_SI_NS1M_6fusion15FusionCallbacksIS1Q_NS1U_17LinearCombinationISH_fSH_fLNS_15FloatRoundStyleE2EEESG_S1T_JEEENS4_5SM1004TMEM4LOAD26SM100_TMEM_LOAD_32dp32b64xES15_S1F_NS4_39AutoVectorizingCopyWithAssumedAlignmentILi128EEENS4_14SM90_TMA_STOREES1F_S25_S25_EEEvvEEEEvNT_6ParamsE --------------------------
	.section	.nv.constant0._ZN7cutlass13device_kernelINS_4gemm6kernel13GemmUniversalIN4cute5tupleIJiiiiEEENS1_10collective13CollectiveMmaINS1_35MainloopSm100TmaUmmaWarpSpecializedILi17ELi2ELi4ENS5_IJNS4_1CILi1EEESB_SB_EEEEENS5_IJNSA_ILi128EEENSA_ILi64EEESF_EEENS_12float_e4m3_tENS5_IJlSB_lEEENS_12float_e5m2_tENS5_IJSB_llEEENS4_8TiledMMAINS4_8MMA_AtomIJNS4_10MMA_TraitsINS4_19SM100_MMA_F8F6F4_SSEJSH_SJ_fSE_SF_NS4_17integral_constantINS4_4UMMA5MajorELSR_0EEENSP_ISR_LSR_1EEENSP_INSQ_7ScaleInELSU_0EEESV_EEEEEENS4_6LayoutISC_NS5_IJNSA_ILi0EEESZ_SZ_EEEEENS5_IJNS4_10UnderscoreES12_S12_EEEEENS4_13SM90_TMA_LOADENS4_14ComposedLayoutINS4_7SwizzleILi2ELi4ELi3EEENS4_18smem_ptr_flag_bitsILi8EEENSY_INS5_IJNSA_ILi8EEESF_EEENS5_IJSF_SB_EEEEEEEvNS4_8identityES15_NS16_IS18_S1A_NSY_INS5_IJSF_S1B_EEENS5_IJSB_SF_EEEEEEEvS1G_EENS_8epilogue10collective18CollectiveEpilogueINS1M_23Sm100TmaWarpSpecializedILi1ELi1ELi64ELb0ELb0EEEJSG_NS5_IJNSY_ISE_SB_EENSY_ISF_SB_EEEEESH_SI_SH_SI_NS1M_6fusion15FusionCallbacksIS1Q_NS1U_17LinearCombinationISH_fSH_fLNS_15FloatRoundStyleE2EEESG_S1T_JEEENS4_5SM1004TMEM4LOAD26SM100_TMEM_LOAD_32dp32b64xES15_S1F_NS4_39AutoVectorizingCopyWithAssumedAlignmentILi128EEENS4_14SM90_TMA_STOREES1F_S25_S25_EEEvvEEEEvNT_6ParamsE,"a",@progbits
	.sectionflags	@""
	.align	4
.nv.constant0._ZN7cutlass13device_kernelINS_4gemm6kernel13GemmUniversalIN4cute5tupleIJiiiiEEENS1_10collective13CollectiveMmaINS1_35MainloopSm100TmaUmmaWarpSpecializedILi17ELi2ELi4ENS5_IJNS4_1CILi1EEESB_SB_EEEEENS5_IJNSA_ILi128EEENSA_ILi64EEESF_EEENS_12float_e4m3_tENS5_IJlSB_lEEENS_12float_e5m2_tENS5_IJSB_llEEENS4_8TiledMMAINS4_8MMA_AtomIJNS4_10MMA_TraitsINS4_19SM100_MMA_F8F6F4_SSEJSH_SJ_fSE_SF_NS4_17integral_constantINS4_4UMMA5MajorELSR_0EEENSP_ISR_LSR_1EEENSP_INSQ_7ScaleInELSU_0EEESV_EEEEEENS4_6LayoutISC_NS5_IJNSA_ILi0EEESZ_SZ_EEEEENS5_IJNS4_10UnderscoreES12_S12_EEEEENS4_13SM90_TMA_LOADENS4_14ComposedLayoutINS4_7SwizzleILi2ELi4ELi3EEENS4_18smem_ptr_flag_bitsILi8EEENSY_INS5_IJNSA_ILi8EEESF_EEENS5_IJSF_SB_EEEEEEEvNS4_8identityES15_NS16_IS18_S1A_NSY_INS5_IJSF_S1B_EEENS5_IJSB_SF_EEEEEEEvS1G_EENS_8epilogue10collective18CollectiveEpilogueINS1M_23Sm100TmaWarpSpecializedILi1ELi1ELi64ELb0ELb0EEEJSG_NS5_IJNSY_ISE_SB_EENSY_ISF_SB_EEEEESH_SI_SH_SI_NS1M_6fusion15FusionCallbacksIS1Q_NS1U_17LinearCombinationISH_fSH_fLNS_15FloatRoundStyleE2EEESG_S1T_JEEENS4_5SM1004TMEM4LOAD26SM100_TMEM_LOAD_32dp32b64xES15_S1F_NS4_39AutoVectorizingCopyWithAssumedAlignmentILi128EEENS4_14SM90_TMA_STOREES1F_S25_S25_EEEvvEEEEvNT_6ParamsE:
	.zero		2944


//--------------------- SYMBOLS --------------------------

	.type		.nv.reservedSmem.offset0,@object
	.size		.nv.reservedSmem.offset0,0x4
	.type		.nv.reservedSmem.cap,@object
	.size		.nv.reservedSmem.cap,0x4
	.type		__assertfail,@function
